	.headerflags	@"EF_CUDA_TEXMODE_UNIFIED EF_CUDA_64BIT_ADDRESS EF_CUDA_SM80 EF_CUDA_VIRTUAL_SM(EF_CUDA_SM80)"
	.elftype	@"ET_EXEC"


//--------------------- .nv.info                  --------------------------
	.section	.nv.info,"",@"SHT_CUDA_INFO"
	.align	4


	//----- nvinfo : EIATTR_REGCOUNT
	.align		4
        /*0000*/ 	.byte	0x04, 0x2f
        /*0002*/ 	.short	(.L_1 - .L_0)
	.align		4
.L_0:
        /*0004*/ 	.word	index@(matmul_kernel)
        /*0008*/ 	.word	0x00000080


	//----- nvinfo : EIATTR_MIN_STACK_SIZE
	.align		4
.L_1:
        /*000c*/ 	.byte	0x04, 0x12
        /*000e*/ 	.short	(.L_3 - .L_2)
	.align		4
.L_2:
        /*0010*/ 	.word	index@(matmul_kernel)
        /*0014*/ 	.word	0x00000000


	//----- nvinfo : EIATTR_FRAME_SIZE
	.align		4
.L_3:
        /*0018*/ 	.byte	0x04, 0x11
        /*001a*/ 	.short	(.L_5 - .L_4)
	.align		4
.L_4:
        /*001c*/ 	.word	index@(matmul_kernel)
        /*0020*/ 	.word	0x00000000


	//----- nvinfo : EIATTR_MIN_STACK_SIZE
	.align		4
.L_5:
        /*0024*/ 	.byte	0x04, 0x12
        /*0026*/ 	.short	(.L_7 - .L_6)
	.align		4
.L_6:
        /*0028*/ 	.word	index@(matmul_kernel)
        /*002c*/ 	.word	0x00000000
.L_7:


//--------------------- .nv.info.matmul_kernel    --------------------------
	.section	.nv.info.matmul_kernel,"",@"SHT_CUDA_INFO"
	.sectionflags	@""
	.align	4


	//----- nvinfo : EIATTR_CUDA_API_VERSION
	.align		4
        /*0000*/ 	.byte	0x04, 0x37
        /*0002*/ 	.short	(.L_9 - .L_8)
.L_8:
        /*0004*/ 	.word	0x0000007c


	//----- nvinfo : EIATTR_SW2861232_WAR
	.align		4
.L_9:
        /*0008*/ 	.byte	0x01, 0x35
	.zero		2


	//----- nvinfo : EIATTR_PARAM_CBANK
	.align		4
        /*000c*/ 	.byte	0x04, 0x0a
        /*000e*/ 	.short	(.L_11 - .L_10)
	.align		4
.L_10:
        /*0010*/ 	.word	index@(.nv.constant0.matmul_kernel)
        /*0014*/ 	.short	0x0160
        /*0016*/ 	.short	0x0030


	//----- nvinfo : EIATTR_CBANK_PARAM_SIZE
	.align		4
.L_11:
        /*0018*/ 	.byte	0x03, 0x19
        /*001a*/ 	.short	0x0030


	//----- nvinfo : EIATTR_KPARAM_INFO
	.align		4
        /*001c*/ 	.byte	0x04, 0x17
        /*001e*/ 	.short	(.L_13 - .L_12)
.L_12:
        /*0020*/ 	.word	0x00000000
        /*0024*/ 	.short	0x0008
        /*0026*/ 	.short	0x002c
        /*0028*/ 	.byte	0x00, 0xf0, 0x11, 0x00


	//----- nvinfo : EIATTR_KPARAM_INFO
	.align		4
.L_13:
        /*002c*/ 	.byte	0x04, 0x17
        /*002e*/ 	.short	(.L_15 - .L_14)
.L_14:
        /*0030*/ 	.word	0x00000000
        /*0034*/ 	.short	0x0007
        /*0036*/ 	.short	0x0028
        /*0038*/ 	.byte	0x00, 0xf0, 0x11, 0x00


	//----- nvinfo : EIATTR_KPARAM_INFO
	.align		4
.L_15:
        /*003c*/ 	.byte	0x04, 0x17
        /*003e*/ 	.short	(.L_17 - .L_16)
.L_16:
        /*0040*/ 	.word	0x00000000
        /*0044*/ 	.short	0x0006
        /*0046*/ 	.short	0x0024
        /*0048*/ 	.byte	0x00, 0xf0, 0x11, 0x00


	//----- nvinfo : EIATTR_KPARAM_INFO
	.align		4
.L_17:
        /*004c*/ 	.byte	0x04, 0x17
        /*004e*/ 	.short	(.L_19 - .L_18)
.L_18:
        /*0050*/ 	.word	0x00000000
        /*0054*/ 	.short	0x0005
        /*0056*/ 	.short	0x0020
        /*0058*/ 	.byte	0x00, 0xf0, 0x11, 0x00


	//----- nvinfo : EIATTR_KPARAM_INFO
	.align		4
.L_19:
        /*005c*/ 	.byte	0x04, 0x17
        /*005e*/ 	.short	(.L_21 - .L_20)
.L_20:
        /*0060*/ 	.word	0x00000000
        /*0064*/ 	.short	0x0004
        /*0066*/ 	.short	0x001c
        /*0068*/ 	.byte	0x00, 0xf0, 0x11, 0x00


	//----- nvinfo : EIATTR_KPARAM_INFO
	.align		4
.L_21:
        /*006c*/ 	.byte	0x04, 0x17
        /*006e*/ 	.short	(.L_23 - .L_22)
.L_22:
        /*0070*/ 	.word	0x00000000
        /*0074*/ 	.short	0x0003
        /*0076*/ 	.short	0x0018
        /*0078*/ 	.byte	0x00, 0xf0, 0x11, 0x00


	//----- nvinfo : EIATTR_KPARAM_INFO
	.align		4
.L_23:
        /*007c*/ 	.byte	0x04, 0x17
        /*007e*/ 	.short	(.L_25 - .L_24)
.L_24:
        /*0080*/ 	.word	0x00000000
        /*0084*/ 	.short	0x0002
        /*0086*/ 	.short	0x0010
        /*0088*/ 	.byte	0x00, 0xf0, 0x21, 0x00


	//----- nvinfo : EIATTR_KPARAM_INFO
	.align		4
.L_25:
        /*008c*/ 	.byte	0x04, 0x17
        /*008e*/ 	.short	(.L_27 - .L_26)
.L_26:
        /*0090*/ 	.word	0x00000000
        /*0094*/ 	.short	0x0001
        /*0096*/ 	.short	0x0008
        /*0098*/ 	.byte	0x00, 0xf0, 0x21, 0x00


	//----- nvinfo : EIATTR_KPARAM_INFO
	.align		4
.L_27:
        /*009c*/ 	.byte	0x04, 0x17
        /*009e*/ 	.short	(.L_29 - .L_28)
.L_28:
        /*00a0*/ 	.word	0x00000000
        /*00a4*/ 	.short	0x0000
        /*00a6*/ 	.short	0x0000
        /*00a8*/ 	.byte	0x00, 0xf0, 0x21, 0x00


	//----- nvinfo : EIATTR_MAXREG_COUNT
	.align		4
.L_29:
        /*00ac*/ 	.byte	0x03, 0x1b
        /*00ae*/ 	.short	0x00ff


	//----- nvinfo : EIATTR_EXIT_INSTR_OFFSETS
	.align		4
        /*00b0*/ 	.byte	0x04, 0x1c
        /*00b2*/ 	.short	(.L_31 - .L_30)


	//   ....[0]....
.L_30:
        /*00b4*/ 	.word	0x00002e50


	//   ....[1]....
        /*00b8*/ 	.word	0x00002eb0


	//----- nvinfo : EIATTR_MAX_THREADS
	.align		4
.L_31:
        /*00bc*/ 	.byte	0x04, 0x05
        /*00be*/ 	.short	(.L_33 - .L_32)
.L_32:
        /*00c0*/ 	.word	0x00000080
        /*00c4*/ 	.word	0x00000001
        /*00c8*/ 	.word	0x00000001
.L_33:


//--------------------- .nv.callgraph             --------------------------
	.section	.nv.callgraph,"",@"SHT_CUDA_CALLGRAPH"
	.align	4
	.sectionentsize	8
	.align		4
        /*0000*/ 	.word	0x00000000
	.align		4
        /*0004*/ 	.word	0xffffffff
	.align		4
        /*0008*/ 	.word	0x00000000
	.align		4
        /*000c*/ 	.word	0xfffffffe
	.align		4
        /*0010*/ 	.word	0x00000000
	.align		4
        /*0014*/ 	.word	0xfffffffd
	.align		4
        /*0018*/ 	.word	0x00000000
	.align		4
        /*001c*/ 	.word	0xfffffffc


//--------------------- .nv.rel.action            --------------------------
	.section	.nv.rel.action,"",@"SHT_CUDA_RELOCINFO"
	.align	8
	.sectionentsize	8
        /*0000*/ 	.byte	0x73, 0x00, 0x00, 0x00, 0x00, 0x00, 0x00, 0x00, 0x00, 0x00, 0x00, 0x11, 0x25, 0x00, 0x05, 0x36


//--------------------- .nv.constant0.matmul_kernel --------------------------
	.section	.nv.constant0.matmul_kernel,"a",@progbits
	.sectionflags	@""
	.align	4
.nv.constant0.matmul_kernel:
	.zero		400


//--------------------- .text.matmul_kernel       --------------------------
	.section	.text.matmul_kernel,"ax",@progbits
	.sectionflags	@"SHF_BARRIERS=1"
	.sectioninfo	@"SHI_REGISTERS=128"
	.align	128
        .global         matmul_kernel
        .type           matmul_kernel,@function
        .size           matmul_kernel,(.L_x_5 - matmul_kernel)
        .other          matmul_kernel,@"STO_CUDA_ENTRY STV_DEFAULT"
matmul_kernel:
.text.matmul_kernel:
[----:B------:R-:W-:Y:S02]  /*0000*/  IMAD.MOV.U32 R1, RZ, RZ, c[0x0][0x28] ;  /* 0x00000a00ff017624 */ /* 0x000fe400078e00ff */
[----:B------:R-:W-:Y:S01]  /*0010*/  IMAD.MOV.U32 R0, RZ, RZ, c[0x0][0x17c] ;  /* 0x00005f00ff007624 */ /* 0x000fe200078e00ff */
[----:B------:R-:W1:Y:S01]  /*0020*/  S2R R5, SR_CTAID.X ;  /* 0x0000000000057919 */ /* 0x000e620000002500 */
[----:B------:R-:W-:Y:S01]  /*0030*/  IABS R11, c[0x0][0x178] ;  /* 0x00005e00000b7a13 */ /* 0x000fe20000000000 */
[----:B------:R-:W-:Y:S02]  /*0040*/  ULDC UR7, c[0x0][0x180] ;  /* 0x0000600000077ab9 */ /* 0x000fe40000000800 */
[----:B------:R-:W-:Y:S01]  /*0050*/  IADD3 R0, R0, 0x7f, RZ ;  /* 0x0000007f00007810 */ /* 0x000fe20007ffe0ff */
[----:B------:R-:W2:Y:S01]  /*0060*/  S2R R125, SR_TID.X ;  /* 0x00000000007d7919 */ /* 0x000ea20000002100 */
[----:B------:R-:W-:Y:S02]  /*0070*/  UIADD3 UR4, UR7, -0x20, URZ ;  /* 0xffffffe007047890 */ /* 0x000fe4000fffe03f */
[----:B------:R-:W-:Y:S01]  /*0080*/  SHF.R.S32.HI R3, RZ, 0x1f, R0 ;  /* 0x0000001fff037819 */ /* 0x000fe20000011400 */
[----:B------:R-:W-:-:S02]  /*0090*/  UIADD3 UR5, UR7, -0x40, URZ ;  /* 0xffffffc007057890 */ /* 0x000fc4000fffe03f */
[----:B------:R-:W-:Y:S01]  /*00a0*/  ULDC.64 UR10, c[0x0][0x118] ;  /* 0x00004600000a7ab9 */ /* 0x000fe20000000a00 */
[----:B------:R-:W-:-:S04]  /*00b0*/  LEA.HI R3, R3, R0, RZ, 0x7 ;  /* 0x0000000003037211 */ /* 0x000fc800078f38ff */
[----:B------:R-:W-:-:S05]  /*00c0*/  SHF.R.S32.HI R3, RZ, 0x7, R3 ;  /* 0x00000007ff037819 */ /* 0x000fca0000011403 */
[----:B------:R-:W-:Y:S01]  /*00d0*/  IMAD.SHL.U32 R4, R3, 0x8, RZ ;  /* 0x0000000803047824 */ /* 0x000fe200078e00ff */
[----:B-1----:R-:W-:-:S04]  /*00e0*/  IABS R8, R5 ;  /* 0x0000000500087213 */ /* 0x002fc80000000000 */
[-C--:B------:R-:W-:Y:S02]  /*00f0*/  IABS R7, R4.reuse ;  /* 0x0000000400077213 */ /* 0x080fe40000000000 */
[----:B------:R-:W-:Y:S01]  /*0100*/  IABS R10, R4 ;  /* 0x00000004000a7213 */ /* 0x000fe20000000000 */
[----:B--2---:R-:W-:Y:S01]  /*0110*/  IMAD.SHL.U32 R123, R125, 0x10, RZ ;  /* 0x000000107d7b7824 */ /* 0x004fe200078e00ff */
[----:B------:R-:W1:Y:S01]  /*0120*/  I2F.RP R0, R7 ;  /* 0x0000000700007306 */ /* 0x000e620000209400 */
[----:B------:R-:W-:-:S03]  /*0130*/  SHF.R.U32.HI R16, RZ, 0x5, R125 ;  /* 0x00000005ff107819 */ /* 0x000fc6000001167d */
[----:B------:R-:W-:-:S04]  /*0140*/  LOP3.LUT R123, R123, 0x10, RZ, 0xc0, !PT ;  /* 0x000000107b7b7812 */ /* 0x000fc800078ec0ff */
[----:B-1----:R-:W1:Y:S02]  /*0150*/  MUFU.RCP R0, R0 ;  /* 0x0000000000007308 */ /* 0x002e640000001000 */
[----:B-1----:R-:W-:Y:S01]  /*0160*/  IADD3 R2, R0, 0xffffffe, RZ ;  /* 0x0ffffffe00027810 */ /* 0x002fe20007ffe0ff */
[----:B------:R-:W-:Y:S01]  /*0170*/  IMAD.MOV R0, RZ, RZ, -R10 ;  /* 0x000000ffff007224 */ /* 0x000fe200078e0a0a */
[----:B------:R-:W-:-:S04]  /*0180*/  IABS R10, c[0x0][0x17c] ;  /* 0x00005f00000a7a13 */ /* 0x000fc80000000000 */
[----:B------:R1:W2:Y:S02]  /*0190*/  F2I.FTZ.U32.TRUNC.NTZ R3, R2 ;  /* 0x0000000200037305 */ /* 0x0002a4000021f000 */
[----:B-1----:R-:W-:Y:S02]  /*01a0*/  IMAD.MOV.U32 R2, RZ, RZ, RZ ;  /* 0x000000ffff027224 */ /* 0x002fe400078e00ff */
[----:B--2---:R-:W-:-:S04]  /*01b0*/  IMAD.MOV R6, RZ, RZ, -R3 ;  /* 0x000000ffff067224 */ /* 0x004fc800078e0a03 */
[----:B------:R-:W-:Y:S02]  /*01c0*/  IMAD R9, R6, R7, RZ ;  /* 0x0000000706097224 */ /* 0x000fe400078e02ff */
[----:B------:R-:W-:Y:S02]  /*01d0*/  IMAD.MOV.U32 R6, RZ, RZ, R8 ;  /* 0x000000ffff067224 */ /* 0x000fe400078e0008 */
[----:B------:R-:W-:Y:S01]  /*01e0*/  IMAD.HI.U32 R3, R3, R9, R2 ;  /* 0x0000000903037227 */ /* 0x000fe200078e0002 */
[----:B------:R-:W-:-:S04]  /*01f0*/  SHF.R.U32.HI R9, RZ, 0x1, R125 ;  /* 0x00000001ff097819 */ /* 0x000fc8000001167d */
[----:B------:R-:W-:Y:S01]  /*0200*/  SGXT.U32 R9, R9, 0x6 ;  /* 0x000000060909781a */ /* 0x000fe20000000000 */
[----:B------:R-:W-:-:S03]  /*0210*/  IMAD.HI.U32 R3, R3, R6, RZ ;  /* 0x0000000603037227 */ /* 0x000fc600078e00ff */
[----:B------:R-:W-:Y:S01]  /*0220*/  LOP3.LUT R110, R9, 0x40, RZ, 0xfc, !PT ;  /* 0x00000040096e7812 */ /* 0x000fe200078efcff */
[----:B------:R-:W-:-:S05]  /*0230*/  IMAD R0, R3, R0, R6 ;  /* 0x0000000003007224 */ /* 0x000fca00078e0206 */
[----:B------:R-:W-:-:S13]  /*0240*/  ISETP.GT.U32.AND P1, PT, R7, R0, PT ;  /* 0x000000000700720c */ /* 0x000fda0003f24070 */
[----:B------:R-:W-:Y:S01]  /*0250*/  @!P1 IMAD.IADD R0, R0, 0x1, -R7 ;  /* 0x0000000100009824 */ /* 0x000fe200078e0a07 */
[----:B------:R-:W-:Y:S02]  /*0260*/  @!P1 IADD3 R3, R3, 0x1, RZ ;  /* 0x0000000103039810 */ /* 0x000fe40007ffe0ff */
[----:B------:R-:W-:Y:S02]  /*0270*/  ISETP.NE.AND P1, PT, R4, RZ, PT ;  /* 0x000000ff0400720c */ /* 0x000fe40003f25270 */
[----:B------:R-:W-:Y:S02]  /*0280*/  ISETP.GE.U32.AND P0, PT, R0, R7, PT ;  /* 0x000000070000720c */ /* 0x000fe40003f06070 */
[----:B------:R-:W-:-:S04]  /*0290*/  LOP3.LUT R0, R5, R4, RZ, 0x3c, !PT ;  /* 0x0000000405007212 */ /* 0x000fc800078e3cff */
[----:B------:R-:W-:Y:S01]  /*02a0*/  ISETP.GE.AND P2, PT, R0, RZ, PT ;  /* 0x000000ff0000720c */ /* 0x000fe20003f46270 */
[----:B------:R-:W-:-:S05]  /*02b0*/  IMAD.MOV.U32 R0, RZ, RZ, c[0x0][0x178] ;  /* 0x00005e00ff007624 */ /* 0x000fca00078e00ff */
[----:B------:R-:W-:Y:S02]  /*02c0*/  IADD3 R0, R0, 0x3f, RZ ;  /* 0x0000003f00007810 */ /* 0x000fe40007ffe0ff */
[----:B------:R-:W-:-:S05]  /*02d0*/  @P0 IADD3 R3, R3, 0x1, RZ ;  /* 0x0000000103030810 */ /* 0x000fca0007ffe0ff */
[----:B------:R-:W-:Y:S01]  /*02e0*/  IMAD.MOV.U32 R2, RZ, RZ, R3 ;  /* 0x000000ffff027224 */ /* 0x000fe200078e0003 */
[----:B------:R-:W-:-:S03]  /*02f0*/  SHF.R.S32.HI R3, RZ, 0x1f, R0 ;  /* 0x0000001fff037819 */ /* 0x000fc60000011400 */
[----:B------:R-:W-:Y:S01]  /*0300*/  @!P2 IMAD.MOV R2, RZ, RZ, -R2 ;  /* 0x000000ffff02a224 */ /* 0x000fe200078e0a02 */
[----:B------:R-:W-:Y:S02]  /*0310*/  @!P1 LOP3.LUT R2, RZ, R4, RZ, 0x33, !PT ;  /* 0x00000004ff029212 */ /* 0x000fe400078e33ff */
[----:B------:R-:W-:-:S03]  /*0320*/  LEA.HI R3, R3, R0, RZ, 0x6 ;  /* 0x0000000003037211 */ /* 0x000fc600078f30ff */
[----:B------:R-:W-:Y:S02]  /*0330*/  IMAD.SHL.U32 R8, R2, 0x8, RZ ;  /* 0x0000000802087824 */ /* 0x000fe400078e00ff */
[----:B------:R-:W-:-:S03]  /*0340*/  IMAD.MOV R2, RZ, RZ, -R2 ;  /* 0x000000ffff027224 */ /* 0x000fc600078e0a02 */
[----:B------:R-:W-:Y:S01]  /*0350*/  LEA.HI.SX32 R3, R3, -R8, 0x1a ;  /* 0x8000000803037211 */ /* 0x000fe200078fd2ff */
[----:B------:R-:W-:Y:S02]  /*0360*/  IMAD R12, R4, R2, R5 ;  /* 0x00000002040c7224 */ /* 0x000fe400078e0205 */
[----:B------:R-:W-:Y:S01]  /*0370*/  IMAD.MOV.U32 R2, RZ, RZ, RZ ;  /* 0x000000ffff027224 */ /* 0x000fe200078e00ff */
[----:B------:R-:W-:Y:S02]  /*0380*/  IMNMX R13, R3, 0x8, PT ;  /* 0x00000008030d7817 */ /* 0x000fe40003800200 */
[----:B------:R-:W-:Y:S02]  /*0390*/  IABS R4, R12 ;  /* 0x0000000c00047213 */ /* 0x000fe40000000000 */
[----:B------:R-:W-:-:S04]  /*03a0*/  IABS R7, R13 ;  /* 0x0000000d00077213 */ /* 0x000fc80000000000 */
[----:B------:R-:W1:Y:S08]  /*03b0*/  I2F.RP R0, R7 ;  /* 0x0000000700007306 */ /* 0x000e700000209400 */
[----:B-1----:R-:W1:Y:S02]  /*03c0*/  MUFU.RCP R0, R0 ;  /* 0x0000000000007308 */ /* 0x002e640000001000 */
[----:B-1----:R-:W-:-:S06]  /*03d0*/  IADD3 R3, R0, 0xffffffe, RZ ;  /* 0x0ffffffe00037810 */ /* 0x002fcc0007ffe0ff */
[----:B------:R-:W1:Y:S02]  /*03e0*/  F2I.FTZ.U32.TRUNC.NTZ R3, R3 ;  /* 0x0000000300037305 */ /* 0x000e64000021f000 */
[----:B-1----:R-:W-:-:S04]  /*03f0*/  IMAD.MOV R6, RZ, RZ, -R3 ;  /* 0x000000ffff067224 */ /* 0x002fc800078e0a03 */
[----:B------:R-:W-:Y:S01]  /*0400*/  IMAD R5, R6, R7, RZ ;  /* 0x0000000706057224 */ /* 0x000fe200078e02ff */
[----:B------:R-:W-:-:S03]  /*0410*/  IABS R6, R13 ;  /* 0x0000000d00067213 */ /* 0x000fc60000000000 */
[----:B------:R-:W-:-:S04]  /*0420*/  IMAD.HI.U32 R2, R3, R5, R2 ;  /* 0x0000000503027227 */ /* 0x000fc800078e0002 */
[----:B------:R-:W-:Y:S02]  /*0430*/  IMAD.MOV.U32 R3, RZ, RZ, R4 ;  /* 0x000000ffff037224 */ /* 0x000fe400078e0004 */
[----:B------:R-:W-:Y:S02]  /*0440*/  IMAD.MOV R0, RZ, RZ, -R6 ;  /* 0x000000ffff007224 */ /* 0x000fe400078e0a06 */
[----:B------:R-:W-:Y:S01]  /*0450*/  IMAD.HI.U32 R2, R2, R3, RZ ;  /* 0x0000000302027227 */ /* 0x000fe200078e00ff */
[----:B------:R-:W1:Y:S03]  /*0460*/  I2F.RP R6, R10 ;  /* 0x0000000a00067306 */ /* 0x000e660000209400 */
[----:B------:R-:W-:-:S05]  /*0470*/  IMAD R0, R2, R0, R3 ;  /* 0x0000000002007224 */ /* 0x000fca00078e0203 */
[----:B------:R-:W-:Y:S01]  /*0480*/  ISETP.GT.U32.AND P1, PT, R7, R0, PT ;  /* 0x000000000700720c */ /* 0x000fe20003f24070 */
[----:B------:R-:W2:Y:S08]  /*0490*/  I2F.RP R3, R11 ;  /* 0x0000000b00037306 */ /* 0x000eb00000209400 */
[----:B-1----:R-:W1:Y:S04]  /*04a0*/  MUFU.RCP R6, R6 ;  /* 0x0000000600067308 */ /* 0x002e680000001000 */
[----:B------:R-:W-:Y:S01]  /*04b0*/  @!P1 IMAD.IADD R0, R0, 0x1, -R7 ;  /* 0x0000000100009824 */ /* 0x000fe200078e0a07 */
[----:B------:R-:W-:-:S02]  /*04c0*/  @!P1 IADD3 R2, R2, 0x1, RZ ;  /* 0x0000000102029810 */ /* 0x000fc40007ffe0ff */
[----:B------:R-:W-:Y:S01]  /*04d0*/  ISETP.NE.AND P1, PT, R13, RZ, PT ;  /* 0x000000ff0d00720c */ /* 0x000fe20003f25270 */
[----:B--2---:R-:W2:Y:S01]  /*04e0*/  MUFU.RCP R3, R3 ;  /* 0x0000000300037308 */ /* 0x004ea20000001000 */
[----:B------:R-:W-:Y:S02]  /*04f0*/  ISETP.GE.U32.AND P0, PT, R0, R7, PT ;  /* 0x000000070000720c */ /* 0x000fe40003f06070 */
[----:B------:R-:W-:-:S04]  /*0500*/  LOP3.LUT R0, R12, R13, RZ, 0x3c, !PT ;  /* 0x0000000d0c007212 */ /* 0x000fc800078e3cff */
[----:B------:R-:W-:Y:S02]  /*0510*/  ISETP.GE.AND P2, PT, R0, RZ, PT ;  /* 0x000000ff0000720c */ /* 0x000fe40003f46270 */
[----:B-1----:R-:W-:-:S04]  /*0520*/  IADD3 R4, R6, 0xffffffe, RZ ;  /* 0x0ffffffe06047810 */ /* 0x002fc80007ffe0ff */
[----:B------:R1:W3:Y:S01]  /*0530*/  F2I.FTZ.U32.TRUNC.NTZ R5, R4 ;  /* 0x0000000400057305 */ /* 0x0002e2000021f000 */
[----:B------:R-:W-:Y:S02]  /*0540*/  @P0 IADD3 R2, R2, 0x1, RZ ;  /* 0x0000000102020810 */ /* 0x000fe40007ffe0ff */
[----:B--2---:R-:W-:-:S04]  /*0550*/  IADD3 R3, R3, 0xffffffe, RZ ;  /* 0x0ffffffe03037810 */ /* 0x004fc80007ffe0ff */
[----:B------:R-:W-:Y:S01]  /*0560*/  @!P2 IMAD.MOV R2, RZ, RZ, -R2 ;  /* 0x000000ffff02a224 */ /* 0x000fe200078e0a02 */
[----:B------:R-:W-:Y:S01]  /*0570*/  @!P1 LOP3.LUT R2, RZ, R13, RZ, 0x33, !PT ;  /* 0x0000000dff029212 */ /* 0x000fe200078e33ff */
[----:B------:R-:W2:Y:S01]  /*0580*/  F2I.FTZ.U32.TRUNC.NTZ R3, R3 ;  /* 0x0000000300037305 */ /* 0x000ea2000021f000 */
[----:B-1----:R-:W-:-:S03]  /*0590*/  IMAD.MOV.U32 R4, RZ, RZ, RZ ;  /* 0x000000ffff047224 */ /* 0x002fc600078e00ff */
[----:B------:R-:W-:Y:S02]  /*05a0*/  IMAD.MOV R0, RZ, RZ, -R2 ;  /* 0x000000ffff007224 */ /* 0x000fe400078e0a02 */
[----:B------:R-:W-:Y:S02]  /*05b0*/  IMAD.SHL.U32 R120, R2, 0x80, RZ ;  /* 0x0000008002787824 */ /* 0x000fe400078e00ff */
[----:B------:R-:W-:Y:S02]  /*05c0*/  IMAD R0, R13, R0, R12 ;  /* 0x000000000d007224 */ /* 0x000fe400078e020c */
[----:B---3--:R-:W-:Y:S01]  /*05d0*/  IMAD.MOV R7, RZ, RZ, -R5 ;  /* 0x000000ffff077224 */ /* 0x008fe200078e0a05 */
[----:B------:R-:W-:Y:S01]  /*05e0*/  LOP3.LUT R14, R120, R9, RZ, 0xfc, !PT ;  /* 0x00000009780e7212 */ /* 0x000fe200078efcff */
[----:B------:R-:W-:Y:S01]  /*05f0*/  IMAD.IADD R0, R8, 0x1, R0 ;  /* 0x0000000108007824 */ /* 0x000fe200078e0200 */
[----:B------:R-:W-:Y:S01]  /*0600*/  LOP3.LUT R15, R120, 0x40, R9, 0xfe, !PT ;  /* 0x00000040780f7812 */ /* 0x000fe200078efe09 */
[----:B------:R-:W-:-:S02]  /*0610*/  IMAD R7, R7, R10, RZ ;  /* 0x0000000a07077224 */ /* 0x000fc400078e02ff */
[----:B------:R-:W-:Y:S01]  /*0620*/  IMAD.SHL.U32 R122, R0, 0x40, RZ ;  /* 0x00000040007a7824 */ /* 0x000fe200078e00ff */
[----:B------:R-:W-:Y:S01]  /*0630*/  IABS R13, R15 ;  /* 0x0000000f000d7213 */ /* 0x000fe20000000000 */
[----:B------:R-:W-:Y:S01]  /*0640*/  IMAD.HI.U32 R4, R5, R7, R4 ;  /* 0x0000000705047227 */ /* 0x000fe200078e0004 */
[----:B------:R-:W-:Y:S02]  /*0650*/  IABS R7, R14 ;  /* 0x0000000e00077213 */ /* 0x000fe40000000000 */
[----:B------:R-:W-:Y:S01]  /*0660*/  LOP3.LUT R12, R122, R9, RZ, 0xfc, !PT ;  /* 0x000000097a0c7212 */ /* 0x000fe200078efcff */
[----:B--2---:R-:W-:Y:S01]  /*0670*/  IMAD.MOV R2, RZ, RZ, -R3 ;  /* 0x000000ffff027224 */ /* 0x004fe200078e0a03 */
[----:B------:R-:W-:Y:S01]  /*0680*/  ISETP.GE.AND P5, PT, R15, RZ, PT ;  /* 0x000000ff0f00720c */ /* 0x000fe20003fa6270 */
[----:B------:R-:W-:Y:S01]  /*0690*/  IMAD.HI.U32 R0, R4, R7, RZ ;  /* 0x0000000704007227 */ /* 0x000fe200078e00ff */
[----:B------:R-:W-:-:S03]  /*06a0*/  IABS R8, R12 ;  /* 0x0000000c00087213 */ /* 0x000fc60000000000 */
[----:B------:R-:W-:Y:S02]  /*06b0*/  IMAD R5, R2, R11, RZ ;  /* 0x0000000b02057224 */ /* 0x000fe400078e02ff */
[----:B------:R-:W-:Y:S02]  /*06c0*/  IMAD.MOV.U32 R2, RZ, RZ, RZ ;  /* 0x000000ffff027224 */ /* 0x000fe400078e00ff */
[----:B------:R-:W-:Y:S02]  /*06d0*/  IMAD.MOV R6, RZ, RZ, -R0 ;  /* 0x000000ffff067224 */ /* 0x000fe400078e0a00 */
[----:B------:R-:W-:-:S04]  /*06e0*/  IMAD.HI.U32 R2, R3, R5, R2 ;  /* 0x0000000503027227 */ /* 0x000fc800078e0002 */
[----:B------:R-:W-:Y:S02]  /*06f0*/  IMAD.MOV.U32 R0, RZ, RZ, R8 ;  /* 0x000000ffff007224 */ /* 0x000fe400078e0008 */
[----:B------:R-:W-:-:S04]  /*0700*/  IMAD.HI.U32 R4, R4, R13, RZ ;  /* 0x0000000d04047227 */ /* 0x000fc800078e00ff */
[----:B------:R-:W-:-:S04]  /*0710*/  IMAD.HI.U32 R2, R2, R0, RZ ;  /* 0x0000000002027227 */ /* 0x000fc800078e00ff */
[----:B------:R-:W-:Y:S02]  /*0720*/  IMAD.MOV R4, RZ, RZ, -R4 ;  /* 0x000000ffff047224 */ /* 0x000fe400078e0a04 */
[----:B------:R-:W-:Y:S02]  /*0730*/  IMAD.MOV R2, RZ, RZ, -R2 ;  /* 0x000000ffff027224 */ /* 0x000fe400078e0a02 */
[C---:B------:R-:W-:Y:S02]  /*0740*/  IMAD R3, R10.reuse, R6, R7 ;  /* 0x000000060a037224 */ /* 0x040fe400078e0207 */
[C---:B------:R-:W-:Y:S02]  /*0750*/  IMAD R4, R10.reuse, R4, R13 ;  /* 0x000000040a047224 */ /* 0x040fe400078e020d */
[----:B------:R-:W-:Y:S01]  /*0760*/  IMAD R0, R11, R2, R0 ;  /* 0x000000020b007224 */ /* 0x000fe200078e0200 */
[C---:B------:R-:W-:Y:S01]  /*0770*/  ISETP.GT.U32.AND P0, PT, R10.reuse, R3, PT ;  /* 0x000000030a00720c */ /* 0x040fe20003f04070 */
[----:B------:R-:W-:Y:S01]  /*0780*/  IMAD.MOV.U32 R8, RZ, RZ, 0x1f ;  /* 0x0000001fff087424 */ /* 0x000fe200078e00ff */
[----:B------:R-:W-:-:S02]  /*0790*/  ISETP.GT.U32.AND P1, PT, R10, R4, PT ;  /* 0x000000040a00720c */ /* 0x000fc40003f24070 */
[----:B------:R-:W-:Y:S02]  /*07a0*/  ISETP.GT.U32.AND P2, PT, R11, R0, PT ;  /* 0x000000000b00720c */ /* 0x000fe40003f44070 */
[----:B------:R-:W-:-:S04]  /*07b0*/  IADD3 R8, R8, c[0x0][0x180], RZ ;  /* 0x0000600008087a10 */ /* 0x000fc80007ffe0ff */
[----:B------:R-:W-:-:S03]  /*07c0*/  ISETP.GT.AND P3, PT, R8, 0x1f, PT ;  /* 0x0000001f0800780c */ /* 0x000fc60003f64270 */
[--C-:B------:R-:W-:Y:S01]  /*07d0*/  @!P0 IMAD.IADD R3, R3, 0x1, -R10.reuse ;  /* 0x0000000103038824 */ /* 0x100fe200078e0a0a */
[----:B------:R-:W-:Y:S01]  /*07e0*/  SEL R2, RZ, 0x10, !P3 ;  /* 0x00000010ff027807 */ /* 0x000fe20005800000 */
[----:B------:R-:W-:Y:S01]  /*07f0*/  @!P1 IMAD.IADD R4, R4, 0x1, -R10 ;  /* 0x0000000104049824 */ /* 0x000fe200078e0a0a */
[----:B------:R-:W-:Y:S01]  /*0800*/  ISETP.GE.AND P1, PT, R14, RZ, PT ;  /* 0x000000ff0e00720c */ /* 0x000fe20003f26270 */
[----:B------:R-:W-:Y:S01]  /*0810*/  @!P2 IMAD.IADD R0, R0, 0x1, -R11 ;  /* 0x000000010000a824 */ /* 0x000fe200078e0a0b */
[C---:B------:R-:W-:Y:S02]  /*0820*/  ISETP.GT.U32.AND P0, PT, R10.reuse, R3, PT ;  /* 0x000000030a00720c */ /* 0x040fe40003f04070 */
[----:B------:R-:W-:Y:S02]  /*0830*/  ISETP.GT.U32.AND P4, PT, R10, R4, PT ;  /* 0x000000040a00720c */ /* 0x000fe40003f84070 */
[----:B------:R-:W-:Y:S02]  /*0840*/  ISETP.GT.U32.AND P6, PT, R11, R0, PT ;  /* 0x000000000b00720c */ /* 0x000fe40003fc4070 */
[----:B------:R-:W-:-:S04]  /*0850*/  ISETP.GE.AND P2, PT, R123, c[0x0][0x180], PT ;  /* 0x000060007b007a0c */ /* 0x000fc80003f46270 */
[----:B------:R-:W-:Y:S02]  /*0860*/  SEL R2, R2, RZ, !P2 ;  /* 0x000000ff02027207 */ /* 0x000fe40005000000 */
[----:B------:R-:W-:Y:S01]  /*0870*/  PLOP3.LUT P2, PT, P2, PT, PT, 0x8, 0x0 ;  /* 0x000000000000781c */ /* 0x000fe2000174e170 */
[--C-:B------:R-:W-:Y:S01]  /*0880*/  @!P0 IMAD.IADD R3, R3, 0x1, -R10.reuse ;  /* 0x0000000103038824 */ /* 0x100fe200078e0a0a */
[----:B------:R-:W-:Y:S01]  /*0890*/  ISETP.GE.AND P0, PT, R12, RZ, PT ;  /* 0x000000ff0c00720c */ /* 0x000fe20003f06270 */
[----:B------:R-:W-:Y:S01]  /*08a0*/  @!P4 IMAD.IADD R4, R4, 0x1, -R10 ;  /* 0x000000010404c824 */ /* 0x000fe200078e0a0a */
[----:B------:R-:W-:Y:S01]  /*08b0*/  ISETP.NE.U32.AND P4, PT, R2, RZ, PT ;  /* 0x000000ff0200720c */ /* 0x000fe20003f85070 */
[----:B------:R-:W-:Y:S01]  /*08c0*/  @!P6 IMAD.IADD R0, R0, 0x1, -R11 ;  /* 0x000000010000e824 */ /* 0x000fe200078e0a0b */
[----:B------:R-:W-:Y:S01]  /*08d0*/  ISETP.NE.AND P6, PT, RZ, c[0x0][0x178], PT ;  /* 0x00005e00ff007a0c */ /* 0x000fe20003fc5270 */
[----:B------:R-:W-:Y:S01]  /*08e0*/  @!P1 IMAD.MOV R3, RZ, RZ, -R3 ;  /* 0x000000ffff039224 */ /* 0x000fe200078e0a03 */
[----:B------:R-:W-:Y:S01]  /*08f0*/  ISETP.NE.AND P1, PT, RZ, c[0x0][0x17c], PT ;  /* 0x00005f00ff007a0c */ /* 0x000fe20003f25270 */
[----:B------:R-:W-:Y:S01]  /*0900*/  @!P5 IMAD.MOV R4, RZ, RZ, -R4 ;  /* 0x000000ffff04d224 */ /* 0x000fe200078e0a04 */
[----:B------:R-:W-:Y:S01]  /*0910*/  LOP3.LUT R2, RZ, c[0x0][0x17c], RZ, 0x33, !PT ;  /* 0x00005f00ff027a12 */ /* 0x000fe200078e33ff */
[----:B------:R-:W-:Y:S01]  /*0920*/  IMAD.MOV.U32 R12, RZ, RZ, R0 ;  /* 0x000000ffff0c7224 */ /* 0x000fe200078e0000 */
[----:B------:R-:W-:-:S02]  /*0930*/  SHF.R.U32.HI R10, RZ, 0x3, R125 ;  /* 0x00000003ff0a7819 */ /* 0x000fc4000001167d */
[C---:B------:R-:W-:Y:S01]  /*0940*/  SEL R6, R2.reuse, R3, !P1 ;  /* 0x0000000302067207 */ /* 0x040fe20004800000 */
[----:B------:R-:W-:Y:S01]  /*0950*/  @!P0 IMAD.MOV R12, RZ, RZ, -R12 ;  /* 0x000000ffff0c8224 */ /* 0x000fe200078e0a0c */
[----:B------:R-:W-:Y:S02]  /*0960*/  SEL R2, R2, R4, !P1 ;  /* 0x0000000402027207 */ /* 0x000fe40004800000 */
[----:B------:R-:W-:Y:S01]  /*0970*/  LOP3.LUT R0, R10, R125, RZ, 0x3c, !PT ;  /* 0x0000007d0a007212 */ /* 0x000fe200078e3cff */
[--C-:B------:R-:W-:Y:S01]  /*0980*/  IMAD R6, R6, c[0x0][0x188], R123.reuse ;  /* 0x0000620006067a24 */ /* 0x100fe200078e027b */
[----:B------:R-:W-:Y:S01]  /*0990*/  @!P6 LOP3.LUT R12, RZ, c[0x0][0x178], RZ, 0x33, !PT ;  /* 0x00005e00ff0cea12 */ /* 0x000fe200078e33ff */
[--C-:B------:R-:W-:Y:S01]  /*09a0*/  IMAD R7, R2, c[0x0][0x188], R123.reuse ;  /* 0x0000620002077a24 */ /* 0x100fe200078e027b */
[----:B------:R-:W-:Y:S01]  /*09b0*/  ISETP.GE.AND P1, PT, R123, UR4, PT ;  /* 0x000000047b007c0c */ /* 0x000fe2000bf26270 */
[----:B------:R-:W-:Y:S01]  /*09c0*/  IMAD.SHL.U32 R0, R0, 0x10, RZ ;  /* 0x0000001000007824 */ /* 0x000fe200078e00ff */
[----:B------:R-:W-:Y:S01]  /*09d0*/  SHF.R.S32.HI R3, RZ, 0x1f, R6 ;  /* 0x0000001fff037819 */ /* 0x000fe20000011406 */
[----:B------:R-:W-:Y:S01]  /*09e0*/  IMAD R11, R12, c[0x0][0x184], R123 ;  /* 0x000061000c0b7a24 */ /* 0x000fe200078e027b */
[----:B------:R-:W-:-:S02]  /*09f0*/  IADD3 R2, P0, R6, c[0x0][0x168], RZ ;  /* 0x00005a0006027a10 */ /* 0x000fc40007f1e0ff */
[----:B------:R-:W-:Y:S02]  /*0a00*/  ISETP.GT.AND P5, PT, R8, 0x3f, PT ;  /* 0x0000003f0800780c */ /* 0x000fe40003fa4270 */
[----:B------:R-:W-:Y:S02]  /*0a10*/  SEL R4, RZ, 0x10, P1 ;  /* 0x00000010ff047807 */ /* 0x000fe40000800000 */
[----:B------:R-:W-:Y:S02]  /*0a20*/  SHF.R.S32.HI R5, RZ, 0x1f, R7 ;  /* 0x0000001fff057819 */ /* 0x000fe40000011407 */
[----:B------:R-:W-:Y:S02]  /*0a30*/  IADD3 R6, P6, R7, c[0x0][0x168], RZ ;  /* 0x00005a0007067a10 */ /* 0x000fe40007fde0ff */
[----:B------:R-:W-:Y:S02]  /*0a40*/  IADD3.X R3, R3, c[0x0][0x16c], RZ, P0, !PT ;  /* 0x00005b0003037a10 */ /* 0x000fe400007fe4ff */
[----:B------:R-:W-:-:S02]  /*0a50*/  ISETP.GE.AND P0, PT, R123, UR5, PT ;  /* 0x000000057b007c0c */ /* 0x000fc4000bf06270 */
[----:B------:R-:W-:Y:S02]  /*0a60*/  SEL R12, R4, RZ, P5 ;  /* 0x000000ff040c7207 */ /* 0x000fe40002800000 */
[----:B------:R-:W-:Y:S02]  /*0a70*/  IADD3.X R7, R5, c[0x0][0x16c], RZ, P6, !PT ;  /* 0x00005b0005077a10 */ /* 0x000fe400037fe4ff */
[----:B------:R-:W-:Y:S02]  /*0a80*/  SHF.R.S32.HI R14, RZ, 0x1f, R11 ;  /* 0x0000001fff0e7819 */ /* 0x000fe4000001140b */
[----:B------:R-:W-:Y:S02]  /*0a90*/  IADD3 R4, P5, R11, c[0x0][0x160], RZ ;  /* 0x000058000b047a10 */ /* 0x000fe40007fbe0ff */
[----:B------:R-:W-:Y:S02]  /*0aa0*/  ISETP.GT.AND P6, PT, R8, 0x5f, PT ;  /* 0x0000005f0800780c */ /* 0x000fe40003fc4270 */
[----:B------:R-:W-:-:S02]  /*0ab0*/  SEL R5, RZ, 0x10, P0 ;  /* 0x00000010ff057807 */ /* 0x000fc40000000000 */
[----:B------:R-:W-:Y:S02]  /*0ac0*/  LOP3.LUT R11, R0, 0x10, RZ, 0xc0, !PT ;  /* 0x00000010000b7812 */ /* 0x000fe400078ec0ff */
[----:B------:R-:W-:Y:S02]  /*0ad0*/  SEL R13, R5, RZ, P6 ;  /* 0x000000ff050d7207 */ /* 0x000fe40003000000 */
[----:B------:R-:W-:Y:S01]  /*0ae0*/  IADD3.X R5, R14, c[0x0][0x164], RZ, P5, !PT ;  /* 0x000059000e057a10 */ /* 0x000fe20002ffe4ff */
[--C-:B------:R-:W-:Y:S01]  /*0af0*/  IMAD R0, R9, 0x20, R11.reuse ;  /* 0x0000002009007824 */ /* 0x100fe200078e020b */
[----:B------:R-:W-:Y:S01]  /*0b00*/  ISETP.NE.U32.AND P5, PT, R12, RZ, PT ;  /* 0x000000ff0c00720c */ /* 0x000fe20003fa5070 */
[----:B------:R-:W-:Y:S01]  /*0b10*/  IMAD R110, R110, 0x20, R11 ;  /* 0x000000206e6e7824 */ /* 0x000fe200078e020b */
[----:B------:R-:W-:Y:S02]  /*0b20*/  ISETP.NE.U32.AND P6, PT, R13, RZ, PT ;  /* 0x000000ff0d00720c */ /* 0x000fe40003fc5070 */
[----:B------:R1:W-:Y:S01]  /*0b30*/  LDGSTS.E.BYPASS.128 [R0], [R4.64], P4 ;  /* 0x0000000004007fae */ /* 0x0003e2000a101c4a */
[----:B------:R-:W-:-:S02]  /*0b40*/  PLOP3.LUT P1, PT, P1, PT, PT, 0x8, 0x0 ;  /* 0x000000000000781c */ /* 0x000fc40000f2e170 */
[----:B------:R-:W-:Y:S01]  /*0b50*/  PLOP3.LUT P0, PT, P0, PT, PT, 0x8, 0x0 ;  /* 0x000000000000781c */ /* 0x000fe2000070e170 */
[----:B------:R-:W0:Y:S04]  /*0b60*/  LDGDEPBAR ;  /* 0x00000000000079af */ /* 0x000e280000000000 */
[----:B------:R1:W-:Y:S04]  /*0b70*/  LDGSTS.E.BYPASS.128 [R0+0x1800], [R2.64], P4 ;  /* 0x0180000002007fae */ /* 0x0003e8000a101c4a */
[----:B------:R1:W-:Y:S04]  /*0b80*/  LDGSTS.E.BYPASS.128 [R110+0x1800], [R6.64], P4 ;  /* 0x01800000066e7fae */ /* 0x0003e8000a101c4a */
[----:B------:R-:W0:Y:S04]  /*0b90*/  LDGDEPBAR ;  /* 0x00000000000079af */ /* 0x000e280000000000 */
[----:B------:R-:W-:Y:S06]  /*0ba0*/  BAR.SYNC.DEFER_BLOCKING 0x0 ;  /* 0x0000000000007b1d */ /* 0x000fec0000010000 */
[----:B------:R-:W-:Y:S01]  /*0bb0*/  @!PT LDS RZ, [RZ] ;  /* 0x00000000fffff984 */ /* 0x000fe20000000800 */
[----:B------:R-:W-:Y:S01]  /*0bc0*/  @!PT LDS RZ, [RZ] ;  /* 0x00000000fffff984 */ /* 0x000fe20000000800 */
[----:B------:R-:W-:Y:S01]  /*0bd0*/  @!PT LDS RZ, [RZ] ;  /* 0x00000000fffff984 */ /* 0x000fe20000000800 */
[----:B------:R1:W-:Y:S04]  /*0be0*/  LDGSTS.E.BYPASS.128 [R0+0x800], [R4.64+0x20], P5 ;  /* 0x0080002004007fae */ /* 0x0003e8000a901c4a */
[----:B------:R-:W0:Y:S04]  /*0bf0*/  LDGDEPBAR ;  /* 0x00000000000079af */ /* 0x000e280000000000 */
[----:B------:R1:W-:Y:S04]  /*0c00*/  LDGSTS.E.BYPASS.128 [R0+0x2800], [R2.64+0x20], P5 ;  /* 0x0280002002007fae */ /* 0x0003e8000a901c4a */
[----:B------:R1:W-:Y:S04]  /*0c10*/  LDGSTS.E.BYPASS.128 [R110+0x2800], [R6.64+0x20], P5 ;  /* 0x02800020066e7fae */ /* 0x0003e8000a901c4a */
        /* <DEDUP_REMOVED lines=9> */
[----:B------:R-:W0:Y:S01]  /*0cb0*/  LDGDEPBAR ;  /* 0x00000000000079af */ /* 0x000e220000000000 */
[----:B------:R-:W-:-:S04]  /*0cc0*/  DEPBAR.LE SB0, 0x4 ;  /* 0x000081000000791a */ /* 0x000fc80000000000 */
[----:B------:R-:W-:Y:S06]  /*0cd0*/  BAR.SYNC.DEFER_BLOCKING 0x0 ;  /* 0x0000000000007b1d */ /* 0x000fec0000010000 */
[----:B------:R-:W-:Y:S05]  /*0ce0*/  @P3 BRA `(.L_x_0) ;  /* 0x0000023000003947 */ /* 0x000fea0003800000 */
[----:B-1----:R-:W-:Y:S02]  /*0cf0*/  IMAD.SHL.U32 R121, R16, 0x8, RZ ;  /* 0x0000000810797824 */ /* 0x002fe400078e00ff */
[----:B------:R-:W-:Y:S02]  /*0d00*/  IMAD.MOV.U32 R52, RZ, RZ, RZ ;  /* 0x000000ffff347224 */ /* 0x000fe400078e00ff */
[----:B------:R-:W-:Y:S01]  /*0d10*/  IMAD.MOV.U32 R54, RZ, RZ, RZ ;  /* 0x000000ffff367224 */ /* 0x000fe200078e00ff */
[----:B------:R-:W-:Y:S01]  /*0d20*/  LOP3.LUT R121, R121, 0x8, RZ, 0xc0, !PT ;  /* 0x0000000879797812 */ /* 0x000fe200078ec0ff */
[----:B------:R-:W-:-:S02]  /*0d30*/  IMAD.MOV.U32 R48, RZ, RZ, RZ ;  /* 0x000000ffff307224 */ /* 0x000fc400078e00ff */
[----:B------:R-:W-:Y:S02]  /*0d40*/  IMAD.MOV.U32 R50, RZ, RZ, RZ ;  /* 0x000000ffff327224 */ /* 0x000fe400078e00ff */
[----:B------:R-:W-:Y:S02]  /*0d50*/  IMAD.MOV.U32 R44, RZ, RZ, RZ ;  /* 0x000000ffff2c7224 */ /* 0x000fe400078e00ff */
[----:B------:R-:W-:Y:S02]  /*0d60*/  IMAD.MOV.U32 R46, RZ, RZ, RZ ;  /* 0x000000ffff2e7224 */ /* 0x000fe400078e00ff */
[----:B------:R-:W-:Y:S02]  /*0d70*/  IMAD.MOV.U32 R40, RZ, RZ, RZ ;  /* 0x000000ffff287224 */ /* 0x000fe400078e00ff */
[----:B------:R-:W-:Y:S02]  /*0d80*/  IMAD.MOV.U32 R42, RZ, RZ, RZ ;  /* 0x000000ffff2a7224 */ /* 0x000fe400078e00ff */
        /* <DEDUP_REMOVED lines=23> */
[----:B------:R-:W-:Y:S01]  /*0f00*/  IMAD.MOV.U32 R86, RZ, RZ, RZ ;  /* 0x000000ffff567224 */ /* 0x000fe200078e00ff */
[----:B------:R-:W-:Y:S05]  /*0f10*/  BRA `(.L_x_1) ;  /* 0x0000186000007947 */ /* 0x000fea0003800000 */
.L_x_0:
[C---:B-1----:R-:W-:Y:S01]  /*0f20*/  LOP3.LUT R11, R16.reuse, 0x2, RZ, 0xc0, !PT ;  /* 0x00000002100b7812 */ /* 0x042fe200078ec0ff */
[----:B------:R-:W-:Y:S01]  /*0f30*/  IMAD.SHL.U32 R121, R16, 0x8, RZ ;  /* 0x0000000810797824 */ /* 0x000fe200078e00ff */
[----:B------:R-:W-:Y:S01]  /*0f40*/  LOP3.LUT R9, R125, 0x7, RZ, 0xc0, !PT ;  /* 0x000000077d097812 */ /* 0x000fe200078ec0ff */
[----:B------:R-:W-:Y:S01]  /*0f50*/  IMAD.MOV.U32 R117, RZ, RZ, 0x2 ;  /* 0x00000002ff757424 */ /* 0x000fe200078e00ff */
[----:B------:R-:W-:Y:S01]  /*0f60*/  LOP3.LUT R12, R11, 0x1, R10, 0xf8, !PT ;  /* 0x000000010b0c7812 */ /* 0x000fe200078ef80a */
[----:B------:R-:W-:Y:S01]  /*0f70*/  CS2R R52, SRZ ;  /* 0x0000000000347805 */ /* 0x000fe2000001ff00 */
[----:B------:R-:W-:Y:S01]  /*0f80*/  SHF.R.U32.HI R13, RZ, 0x2, R125 ;  /* 0x00000002ff0d7819 */ /* 0x000fe2000001167d */
[----:B------:R-:W-:Y:S01]  /*0f90*/  CS2R R54, SRZ ;  /* 0x0000000000367805 */ /* 0x000fe2000001ff00 */
[----:B------:R-:W-:Y:S01]  /*0fa0*/  LOP3.LUT R121, R121, 0x8, RZ, 0xc0, !PT ;  /* 0x0000000879797812 */ /* 0x000fe200078ec0ff */
[----:B------:R-:W-:Y:S01]  /*0fb0*/  IMAD R118, R12, 0x8, R9 ;  /* 0x000000080c767824 */ /* 0x000fe200078e0209 */
[----:B------:R-:W-:Y:S01]  /*0fc0*/  F2FP.PACK_AB.RZ R14, RZ, RZ ;  /* 0x000000ffff0e723e */ /* 0x000fe200000180ff */
[----:B------:R-:W-:Y:S01]  /*0fd0*/  CS2R R48, SRZ ;  /* 0x0000000000307805 */ /* 0x000fe2000001ff00 */
[----:B------:R-:W-:Y:S01]  /*0fe0*/  SGXT.U32 R11, R13, 0x1 ;  /* 0x000000010d0b781a */ /* 0x000fe20000000000 */
[----:B------:R-:W-:Y:S01]  /*0ff0*/  IMAD.SHL.U32 R118, R118, 0x20, RZ ;  /* 0x0000002076767824 */ /* 0x000fe200078e00ff */
[--C-:B------:R-:W-:Y:S01]  /*1000*/  LOP3.LUT R12, R121, 0x10, R125.reuse, 0xf8, !PT ;  /* 0x00000010790c7812 */ /* 0x100fe200078ef87d */
[----:B------:R-:W-:Y:S01]  /*1010*/  CS2R R50, SRZ ;  /* 0x0000000000327805 */ /* 0x000fe2000001ff00 */
[----:B------:R-:W-:Y:S01]  /*1020*/  SHF.R.S32.HI R9, RZ, 0x1f, R8 ;  /* 0x0000001fff097819 */ /* 0x000fe20000011408 */
[----:B------:R-:W-:Y:S01]  /*1030*/  CS2R R44, SRZ ;  /* 0x00000000002c7805 */ /* 0x000fe2000001ff00 */
[----:B------:R-:W-:Y:S01]  /*1040*/  PRMT R14, R14, 0x5410, R14 ;  /* 0x000054100e0e7816 */ /* 0x000fe2000000000e */
[----:B------:R-:W-:Y:S01]  /*1050*/  CS2R R46, SRZ ;  /* 0x00000000002e7805 */ /* 0x000fe2000001ff00 */
[C---:B------:R-:W-:Y:S01]  /*1060*/  LOP3.LUT R13, R11.reuse, 0x1, R10, 0x78, !PT ;  /* 0x000000010b0d7812 */ /* 0x040fe200078e780a */
[----:B------:R-:W-:Y:S01]  /*1070*/  IMAD.SHL.U32 R10, R11, 0x10, RZ ;  /* 0x000000100b0a7824 */ /* 0x000fe200078e00ff */
[--C-:B------:R-:W-:Y:S01]  /*1080*/  LOP3.LUT R12, R12, 0x7, R125.reuse, 0xf8, !PT ;  /* 0x000000070c0c7812 */ /* 0x100fe200078ef87d */
[----:B------:R-:W-:Y:S01]  /*1090*/  CS2R R40, SRZ ;  /* 0x0000000000287805 */ /* 0x000fe2000001ff00 */
[----:B------:R-:W-:Y:S01]  /*10a0*/  LEA.HI R9, R9, R8, RZ, 0x5 ;  /* 0x0000000809097211 */ /* 0x000fe200078f28ff */
[----:B------:R-:W-:Y:S01]  /*10b0*/  IMAD.SHL.U32 R13, R13, 0x10, RZ ;  /* 0x000000100d0d7824 */ /* 0x000fe200078e00ff */
[----:B------:R-:W-:Y:S01]  /*10c0*/  LOP3.LUT R14, R14, 0xfffefffe, RZ, 0xc0, !PT ;  /* 0xfffefffe0e0e7812 */ /* 0x000fe200078ec0ff */
[----:B------:R-:W-:Y:S01]  /*10d0*/  IMAD.SHL.U32 R12, R12, 0x20, RZ ;  /* 0x000000200c0c7824 */ /* 0x000fe200078e00ff */
[----:B------:R-:W-:Y:S01]  /*10e0*/  IADD3 R112, P3, R6, 0x60, RZ ;  /* 0x0000006006707810 */ /* 0x000fe20007f7e0ff */
[----:B------:R-:W-:Y:S01]  /*10f0*/  CS2R R42, SRZ ;  /* 0x00000000002a7805 */ /* 0x000fe2000001ff00 */
[----:B------:R-:W-:Y:S01]  /*1100*/  IADD3 R114, P4, R2, 0x60, RZ ;  /* 0x0000006002727810 */ /* 0x000fe20007f9e0ff */
[----:B------:R-:W-:Y:S01]  /*1110*/  CS2R R36, SRZ ;  /* 0x0000000000247805 */ /* 0x000fe2000001ff00 */
[----:B------:R-:W-:Y:S01]  /*1120*/  IADD3 R116, P5, R4, 0x60, RZ ;  /* 0x0000006004747810 */ /* 0x000fe20007fbe0ff */
[----:B------:R-:W-:Y:S01]  /*1130*/  CS2R R38, SRZ ;  /* 0x0000000000267805 */ /* 0x000fe2000001ff00 */
[----:B------:R-:W-:Y:S01]  /*1140*/  LOP3.LUT R11, R10, 0x10, R125, 0x78, !PT ;  /* 0x000000100a0b7812 */ /* 0x000fe200078e787d */
[----:B------:R-:W-:Y:S01]  /*1150*/  CS2R R32, SRZ ;  /* 0x0000000000207805 */ /* 0x000fe2000001ff00 */
[----:B------:R-:W-:Y:S01]  /*1160*/  SHF.R.S32.HI R119, RZ, 0x5, R9 ;  /* 0x00000005ff777819 */ /* 0x000fe20000011409 */
[----:B------:R-:W-:Y:S01]  /*1170*/  CS2R R34, SRZ ;  /* 0x0000000000227805 */ /* 0x000fe2000001ff00 */
[----:B------:R-:W-:Y:S01]  /*1180*/  IADD3 R14, R14, 0x800080, RZ ;  /* 0x008000800e0e7810 */ /* 0x000fe20007ffe0ff */
[----:B------:R-:W-:Y:S01]  /*1190*/  CS2R R28, SRZ ;  /* 0x00000000001c7805 */ /* 0x000fe2000001ff00 */
[----:B------:R-:W-:Y:S01]  /*11a0*/  LOP3.LUT R118, R118, R11, RZ, 0xfc, !PT ;  /* 0x0000000b76767212 */ /* 0x000fe200078efcff */
[----:B------:R-:W-:Y:S01]  /*11b0*/  CS2R R30, SRZ ;  /* 0x00000000001e7805 */ /* 0x000fe2000001ff00 */
[----:B------:R-:W-:Y:S01]  /*11c0*/  LOP3.LUT R109, R12, R13, RZ, 0xfc, !PT ;  /* 0x0000000d0c6d7212 */ /* 0x000fe200078efcff */
[----:B------:R-:W-:Y:S01]  /*11d0*/  CS2R R88, SRZ ;  /* 0x0000000000587805 */ /* 0x000fe2000001ff00 */
        /* <DEDUP_REMOVED lines=17> */
[----:B------:R-:W-:Y:S01]  /*12f0*/  IMAD.X R111, RZ, RZ, R7, P3 ;  /* 0x000000ffff6f7224 */ /* 0x000fe200018e0607 */
[----:B------:R-:W-:Y:S01]  /*1300*/  IADD3 R124, R119, -0x3, RZ ;  /* 0xfffffffd777c7810 */ /* 0x000fe20007ffe0ff */
[----:B------:R-:W-:Y:S01]  /*1310*/  IMAD.X R113, RZ, RZ, R3, P4 ;  /* 0x000000ffff717224 */ /* 0x000fe200020e0603 */
[----:B------:R-:W-:Y:S01]  /*1320*/  PRMT R108, R14, 0x7531, R14 ;  /* 0x000075310e6c7816 */ /* 0x000fe2000000000e */
[----:B------:R-:W-:Y:S01]  /*1330*/  IMAD.X R115, RZ, RZ, R5, P5 ;  /* 0x000000ffff737224 */ /* 0x000fe200028e0605 */
[----:B------:R-:W-:-:S02]  /*1340*/  UIADD3 UR7, UR7, -0x60, URZ ;  /* 0xffffffa007077890 */ /* 0x000fc4000fffe03f */
[----:B------:R-:W-:Y:S02]  /*1350*/  UMOV UR4, URZ ;  /* 0x0000003f00047c82 */ /* 0x000fe40008000000 */
[----:B------:R-:W-:Y:S02]  /*1360*/  UMOV UR8, 0x1800 ;  /* 0x0000180000087882 */ /* 0x000fe40000000000 */
[----:B------:R-:W-:Y:S02]  /*1370*/  UMOV UR5, URZ ;  /* 0x0000003f00057c82 */ /* 0x000fe40008000000 */
[----:B------:R-:W-:Y:S02]  /*1380*/  UMOV UR6, URZ ;  /* 0x0000003f00067c82 */ /* 0x000fe40008000000 */
.L_x_3:
[----:B------:R-:W1:Y:S01]  /*1390*/  LDS.128 R4, [R0+UR5] ;  /* 0x0000000500047984 */ /* 0x000e620008000c00 */
[C---:B------:R-:W-:Y:S01]  /*13a0*/  PRMT R12, R108.reuse, 0x7770, RZ ;  /* 0x000077706c0c7816 */ /* 0x040fe200000000ff */
[----:B------:R-:W-:Y:S01]  /*13b0*/  UIADD3 UR4, UR4, 0x1, URZ ;  /* 0x0000000104047890 */ /* 0x000fe2000fffe03f */
[----:B------:R-:W-:Y:S02]  /*13c0*/  PRMT R3, R108, 0x7771, RZ ;  /* 0x000077716c037816 */ /* 0x000fe400000000ff */
[----:B------:R-:W-:Y:S01]  /*13d0*/  ISETP.GE.AND P3, PT, R123, UR7, PT ;  /* 0x000000077b007c0c */ /* 0x000fe2000bf66270 */
[----:B------:R-:W-:Y:S01]  /*13e0*/  UISETP.GE.AND UP0, UPT, UR4, 0x3, UPT ;  /* 0x000000030400788c */ /* 0x000fe2000bf06270 */
[----:B------:R-:W-:Y:S01]  /*13f0*/  IADD3 R117, R117, 0x1, RZ ;  /* 0x0000000175757810 */ /* 0x000fe20007ffe0ff */
[----:B------:R-:W-:-:S02]  /*1400*/  UIADD3 UR7, UR7, -0x20, URZ ;  /* 0xffffffe007077890 */ /* 0x000fc4000fffe03f */
[----:B------:R-:W-:-:S04]  /*1410*/  USEL UR4, UR4, URZ, !UP0 ;  /* 0x0000003f04047287 */ /* 0x000fc8000c000000 */
[----:B------:R-:W-:Y:S01]  /*1420*/  USHF.L.U32 UR5, UR4, 0xb, URZ ;  /* 0x0000000b04057899 */ /* 0x000fe2000800063f */
[C---:B-1----:R-:W-:Y:S02]  /*1430*/  PRMT R11, R4.reuse, 0x7770, RZ ;  /* 0x00007770040b7816 */ /* 0x042fe400000000ff */
[----:B------:R-:W-:Y:S02]  /*1440*/  PRMT R8, R4, 0x7771, RZ ;  /* 0x0000777104087816 */ /* 0x000fe400000000ff */
[----:B------:R-:W-:Y:S02]  /*1450*/  SEL R2, R11, R12, P2 ;  /* 0x0000000c0b027207 */ /* 0x000fe40001000000 */
[----:B------:R-:W-:Y:S02]  /*1460*/  PRMT R15, R5, 0x7770, RZ ;  /* 0x00007770050f7816 */ /* 0x000fe400000000ff */
[----:B------:R-:W-:Y:S02]  /*1470*/  SEL R13, R8, R3, P2 ;  /* 0x00000003080d7207 */ /* 0x000fe40001000000 */
[----:B------:R-:W-:-:S02]  /*1480*/  LOP3.LUT R2, R2, 0xffff, RZ, 0xc0, !PT ;  /* 0x0000ffff02027812 */ /* 0x000fc400078ec0ff */
[C---:B------:R-:W-:Y:S02]  /*1490*/  PRMT R10, R4.reuse, 0x7772, RZ ;  /* 0x00007772040a7816 */ /* 0x040fe400000000ff */
[----:B------:R-:W-:Y:S02]  /*14a0*/  PRMT R9, R4, 0x7773, RZ ;  /* 0x0000777304097816 */ /* 0x000fe400000000ff */
[----:B------:R-:W-:Y:S02]  /*14b0*/  PRMT R19, R6, 0x7770, RZ ;  /* 0x0000777006137816 */ /* 0x000fe400000000ff */
[----:B------:R-:W-:Y:S02]  /*14c0*/  PRMT R21, R7, 0x7770, RZ ;  /* 0x0000777007157816 */ /* 0x000fe400000000ff */
[----:B------:R-:W-:Y:S02]  /*14d0*/  PRMT R4, R5, 0x7771, RZ ;  /* 0x0000777105047816 */ /* 0x000fe400000000ff */
[----:B------:R-:W-:-:S02]  /*14e0*/  PRMT R2, R13, 0x7604, R2 ;  /* 0x000076040d027816 */ /* 0x000fc40000000002 */
[----:B------:R-:W-:Y:S02]  /*14f0*/  SEL R15, R15, R12, P2 ;  /* 0x0000000c0f0f7207 */ /* 0x000fe40001000000 */
[C---:B------:R-:W-:Y:S02]  /*1500*/  PRMT R16, R6.reuse, 0x7771, RZ ;  /* 0x0000777106107816 */ /* 0x040fe400000000ff */
[C---:B------:R-:W-:Y:S02]  /*1510*/  PRMT R18, R6.reuse, 0x7772, RZ ;  /* 0x0000777206127816 */ /* 0x040fe400000000ff */
[----:B------:R-:W-:Y:S02]  /*1520*/  PRMT R11, R6, 0x7773, RZ ;  /* 0x00007773060b7816 */ /* 0x000fe400000000ff */
[----:B------:R-:W-:Y:S02]  /*1530*/  PRMT R13, R108, 0x7772, RZ ;  /* 0x000077726c0d7816 */ /* 0x000fe400000000ff */
[----:B------:R-:W-:-:S02]  /*1540*/  PRMT R6, R7, 0x7771, RZ ;  /* 0x0000777107067816 */ /* 0x000fc400000000ff */
[-C--:B------:R-:W-:Y:S02]  /*1550*/  SEL R19, R19, R12.reuse, P2 ;  /* 0x0000000c13137207 */ /* 0x080fe40001000000 */
[----:B------:R-:W-:Y:S02]  /*1560*/  SEL R21, R21, R12, P2 ;  /* 0x0000000c15157207 */ /* 0x000fe40001000000 */
[----:B------:R-:W-:Y:S02]  /*1570*/  SEL R17, R4, R3, P2 ;  /* 0x0000000304117207 */ /* 0x000fe40001000000 */
[----:B------:R-:W-:Y:S02]  /*1580*/  LOP3.LUT R4, R15, 0xffff, RZ, 0xc0, !PT ;  /* 0x0000ffff0f047812 */ /* 0x000fe400078ec0ff */
[----:B------:R-:W-:Y:S02]  /*1590*/  SEL R15, R10, R13, P2 ;  /* 0x0000000d0a0f7207 */ /* 0x000fe40001000000 */
[----:B------:R-:W-:-:S02]  /*15a0*/  PRMT R14, R5, 0x7772, RZ ;  /* 0x00007772050e7816 */ /* 0x000fc400000000ff */
[----:B------:R-:W-:Y:S02]  /*15b0*/  PRMT R8, R7, 0x7772, RZ ;  /* 0x0000777207087816 */ /* 0x000fe400000000ff */
[-C--:B------:R-:W-:Y:S02]  /*15c0*/  SEL R16, R16, R3.reuse, P2 ;  /* 0x0000000310107207 */ /* 0x080fe40001000000 */
[----:B------:R-:W-:Y:S02]  /*15d0*/  SEL R6, R6, R3, P2 ;  /* 0x0000000306067207 */ /* 0x000fe40001000000 */
[----:B------:R-:W-:Y:S02]  /*15e0*/  LOP3.LUT R19, R19, 0xffff, RZ, 0xc0, !PT ;  /* 0x0000ffff13137812 */ /* 0x000fe400078ec0ff */
[----:B------:R-:W-:Y:S02]  /*15f0*/  LOP3.LUT R21, R21, 0xffff, RZ, 0xc0, !PT ;  /* 0x0000ffff15157812 */ /* 0x000fe400078ec0ff */
[----:B------:R-:W-:-:S02]  /*1600*/  PRMT R17, R17, 0x7604, R4 ;  /* 0x0000760411117816 */ /* 0x000fc40000000004 */
[----:B------:R-:W-:Y:S02]  /*1610*/  PRMT R4, R15, 0x7054, R2 ;  /* 0x000070540f047816 */ /* 0x000fe40000000002 */
[----:B------:R-:W-:Y:S02]  /*1620*/  PRMT R5, R5, 0x7773, RZ ;  /* 0x0000777305057816 */ /* 0x000fe400000000ff */
[----:B------:R-:W-:Y:S02]  /*1630*/  PRMT R7, R7, 0x7773, RZ ;  /* 0x0000777307077816 */ /* 0x000fe400000000ff */
[----:B------:R-:W-:Y:S02]  /*1640*/  PRMT R16, R16, 0x7604, R19 ;  /* 0x0000760410107816 */ /* 0x000fe40000000013 */
[----:B------:R-:W-:Y:S02]  /*1650*/  PRMT R21, R6, 0x7604, R21 ;  /* 0x0000760406157816 */ /* 0x000fe40000000015 */
[----:B------:R-:W-:-:S02]  /*1660*/  SEL R14, R14, R13, P2 ;  /* 0x0000000d0e0e7207 */ /* 0x000fc40001000000 */
[-C--:B------:R-:W-:Y:S02]  /*1670*/  SEL R15, R18, R13.reuse, P2 ;  /* 0x0000000d120f7207 */ /* 0x080fe40001000000 */
[----:B------:R-:W-:Y:S02]  /*1680*/  SEL R8, R8, R13, P2 ;  /* 0x0000000d08087207 */ /* 0x000fe40001000000 */
[----:B------:R-:W-:Y:S02]  /*1690*/  PRMT R2, R108, 0x7773, RZ ;  /* 0x000077736c027816 */ /* 0x000fe400000000ff */
[----:B------:R-:W-:Y:S02]  /*16a0*/  PRMT R14, R14, 0x7054, R17 ;  /* 0x000070540e0e7816 */ /* 0x000fe40000000011 */
[----:B------:R-:W-:Y:S02]  /*16b0*/  PRMT R6, R15, 0x7054, R16 ;  /* 0x000070540f067816 */ /* 0x000fe40000000010 */
[----:B------:R-:W-:-:S02]  /*16c0*/  PRMT R8, R8, 0x7054, R21 ;  /* 0x0000705408087816 */ /* 0x000fc40000000015 */
[-C--:B------:R-:W-:Y:S02]  /*16d0*/  SEL R9, R9, R2.reuse, P2 ;  /* 0x0000000209097207 */ /* 0x080fe40001000000 */
[-C--:B------:R-:W-:Y:S02]  /*16e0*/  SEL R5, R5, R2.reuse, P2 ;  /* 0x0000000205057207 */ /* 0x080fe40001000000 */
[-C--:B------:R-:W-:Y:S02]  /*16f0*/  SEL R11, R11, R2.reuse, P2 ;  /* 0x000000020b0b7207 */ /* 0x080fe40001000000 */
[----:B------:R-:W-:Y:S02]  /*1700*/  SEL R7, R7, R2, P2 ;  /* 0x0000000207077207 */ /* 0x000fe40001000000 */
[----:B------:R-:W-:Y:S02]  /*1710*/  PRMT R4, R9, 0x654, R4 ;  /* 0x0000065409047816 */ /* 0x000fe40000000004 */
[----:B------:R-:W-:-:S02]  /*1720*/  PRMT R5, R5, 0x654, R14 ;  /* 0x0000065405057816 */ /* 0x000fc4000000000e */
[----:B------:R-:W-:Y:S02]  /*1730*/  PRMT R6, R11, 0x654, R6 ;  /* 0x000006540b067816 */ /* 0x000fe40000000006 */
[----:B------:R-:W-:-:S05]  /*1740*/  PRMT R7, R7, 0x654, R8 ;  /* 0x0000065407077816 */ /* 0x000fca0000000008 */
[----:B------:R-:W-:Y:S04]  /*1750*/  STS.128 [R0+0x4800], R4 ;  /* 0x0048000400007388 */ /* 0x000fe80000000c00 */
[----:B------:R-:W1:Y:S04]  /*1760*/  LDS.128 R4, [R0+UR8] ;  /* 0x0000000800047984 */ /* 0x000e680008000c00 */
[----:B------:R-:W2:Y:S01]  /*1770*/  LDS.128 R8, [R110+UR8] ;  /* 0x000000086e087984 */ /* 0x000ea20008000c00 */
[----:B------:R-:W-:Y:S01]  /*1780*/  ULEA UR8, UR4, 0x1800, 0xc ;  /* 0x0000180004087891 */ /* 0x000fe2000f8e603f */
[----:B-1----:R-:W-:-:S02]  /*1790*/  PRMT R21, R4, 0x7770, RZ ;  /* 0x0000777004157816 */ /* 0x002fc400000000ff */
[----:B------:R-:W-:Y:S02]  /*17a0*/  PRMT R19, R5, 0x7770, RZ ;  /* 0x0000777005137816 */ /* 0x000fe400000000ff */
[----:B------:R-:W-:Y:S02]  /*17b0*/  PRMT R23, R7, 0x7770, RZ ;  /* 0x0000777007177816 */ /* 0x000fe400000000ff */
[----:B------:R-:W-:Y:S02]  /*17c0*/  PRMT R22, R4, 0x7771, RZ ;  /* 0x0000777104167816 */ /* 0x000fe400000000ff */
[----:B------:R-:W-:Y:S02]  /*17d0*/  SEL R21, R21, R12, P2 ;  /* 0x0000000c15157207 */ /* 0x000fe40001000000 */
[----:B------:R-:W-:Y:S02]  /*17e0*/  PRMT R20, R5, 0x7771, RZ ;  /* 0x0000777105147816 */ /* 0x000fe400000000ff */
[----:B------:R-:W-:-:S02]  /*17f0*/  PRMT R25, R6, 0x7770, RZ ;  /* 0x0000777006197816 */ /* 0x000fc400000000ff */
[-C--:B------:R-:W-:Y:S02]  /*1800*/  SEL R19, R19, R12.reuse, P2 ;  /* 0x0000000c13137207 */ /* 0x080fe40001000000 */
[----:B------:R-:W-:Y:S02]  /*1810*/  PRMT R24, R7, 0x7771, RZ ;  /* 0x0000777107187816 */ /* 0x000fe400000000ff */
[----:B------:R-:W-:Y:S02]  /*1820*/  SEL R23, R23, R12, P2 ;  /* 0x0000000c17177207 */ /* 0x000fe40001000000 */
[----:B------:R-:W-:Y:S02]  /*1830*/  SEL R22, R22, R3, P2 ;  /* 0x0000000316167207 */ /* 0x000fe40001000000 */
[----:B------:R-:W-:Y:S02]  /*1840*/  LOP3.LUT R21, R21, 0xffff, RZ, 0xc0, !PT ;  /* 0x0000ffff15157812 */ /* 0x000fe400078ec0ff */
[----:B------:R-:W-:-:S02]  /*1850*/  PRMT R14, R5, 0x7772, RZ ;  /* 0x00007772050e7816 */ /* 0x000fc400000000ff */
[C---:B------:R-:W-:Y:S02]  /*1860*/  PRMT R16, R4.reuse, 0x7772, RZ ;  /* 0x0000777204107816 */ /* 0x040fe400000000ff */
[----:B------:R-:W-:Y:S02]  /*1870*/  PRMT R17, R4, 0x7773, RZ ;  /* 0x0000777304117816 */ /* 0x000fe400000000ff */
[----:B------:R-:W-:Y:S02]  /*1880*/  PRMT R26, R6, 0x7771, RZ ;  /* 0x00007771061a7816 */ /* 0x000fe400000000ff */
[----:B------:R-:W-:Y:S02]  /*1890*/  SEL R20, R20, R3, P2 ;  /* 0x0000000314147207 */ /* 0x000fe40001000000 */
[----:B------:R-:W-:Y:S02]  /*18a0*/  SEL R25, R25, R12, P2 ;  /* 0x0000000c19197207 */ /* 0x000fe40001000000 */
[----:B------:R-:W-:-:S02]  /*18b0*/  LOP3.LUT R19, R19, 0xffff, RZ, 0xc0, !PT ;  /* 0x0000ffff13137812 */ /* 0x000fc400078ec0ff */
[----:B------:R-:W-:Y:S02]  /*18c0*/  PRMT R15, R5, 0x7773, RZ ;  /* 0x00007773050f7816 */ /* 0x000fe400000000ff */
[----:B------:R-:W-:Y:S02]  /*18d0*/  PRMT R4, R7, 0x7772, RZ ;  /* 0x0000777207047816 */ /* 0x000fe400000000ff */
[----:B------:R-:W-:Y:S02]  /*18e0*/  SEL R24, R24, R3, P2 ;  /* 0x0000000318187207 */ /* 0x000fe40001000000 */
[----:B------:R-:W-:Y:S02]  /*18f0*/  LOP3.LUT R23, R23, 0xffff, RZ, 0xc0, !PT ;  /* 0x0000ffff17177812 */ /* 0x000fe400078ec0ff */
[C---:B------:R-:W-:Y:S02]  /*1900*/  PRMT R18, R6.reuse, 0x7772, RZ ;  /* 0x0000777206127816 */ /* 0x040fe400000000ff */
[----:B------:R-:W-:-:S02]  /*1910*/  PRMT R5, R6, 0x7773, RZ ;  /* 0x0000777306057816 */ /* 0x000fc400000000ff */
[----:B------:R-:W-:Y:S02]  /*1920*/  PRMT R6, R22, 0x7604, R21 ;  /* 0x0000760416067816 */ /* 0x000fe40000000015 */
[----:B------:R-:W-:Y:S02]  /*1930*/  SEL R26, R26, R3, P2 ;  /* 0x000000031a1a7207 */ /* 0x000fe40001000000 */
[----:B------:R-:W-:Y:S02]  /*1940*/  LOP3.LUT R25, R25, 0xffff, RZ, 0xc0, !PT ;  /* 0x0000ffff19197812 */ /* 0x000fe400078ec0ff */
[----:B------:R-:W-:Y:S02]  /*1950*/  PRMT R19, R20, 0x7604, R19 ;  /* 0x0000760414137816 */ /* 0x000fe40000000013 */
[-C--:B------:R-:W-:Y:S02]  /*1960*/  SEL R14, R14, R13.reuse, P2 ;  /* 0x0000000d0e0e7207 */ /* 0x080fe40001000000 */
[----:B------:R-:W-:-:S02]  /*1970*/  SEL R21, R16, R13, P2 ;  /* 0x0000000d10157207 */ /* 0x000fc40001000000 */
[----:B------:R-:W-:Y:S02]  /*1980*/  PRMT R23, R24, 0x7604, R23 ;  /* 0x0000760418177816 */ /* 0x000fe40000000017 */
[-C--:B------:R-:W-:Y:S02]  /*1990*/  SEL R16, R4, R13.reuse, P2 ;  /* 0x0000000d04107207 */ /* 0x080fe40001000000 */
[----:B------:R-:W-:Y:S02]  /*19a0*/  PRMT R25, R26, 0x7604, R25 ;  /* 0x000076041a197816 */ /* 0x000fe40000000019 */
[----:B------:R-:W-:Y:S02]  /*19b0*/  SEL R18, R18, R13, P2 ;  /* 0x0000000d12127207 */ /* 0x000fe40001000000 */
[----:B------:R-:W-:Y:S02]  /*19c0*/  PRMT R4, R14, 0x7054, R19 ;  /* 0x000070540e047816 */ /* 0x000fe40000000013 */
[----:B------:R-:W-:-:S02]  /*19d0*/  PRMT R14, R16, 0x7054, R23 ;  /* 0x00007054100e7816 */ /* 0x000fc40000000017 */
[----:B--2---:R-:W-:Y:S02]  /*19e0*/  PRMT R19, R9, 0x7770, RZ ;  /* 0x0000777009137816 */ /* 0x004fe400000000ff */
[----:B------:R-:W-:Y:S02]  /*19f0*/  PRMT R23, R8, 0x7770, RZ ;  /* 0x0000777008177816 */ /* 0x000fe400000000ff */
[----:B------:R-:W-:Y:S02]  /*1a00*/  PRMT R27, R11, 0x7770, RZ ;  /* 0x000077700b1b7816 */ /* 0x000fe400000000ff */
[----:B------:R-:W-:Y:S02]  /*1a10*/  PRMT R16, R18, 0x7054, R25 ;  /* 0x0000705412107816 */ /* 0x000fe40000000019 */
[----:B------:R-:W-:Y:S02]  /*1a20*/  PRMT R18, R9, 0x7771, RZ ;  /* 0x0000777109127816 */ /* 0x000fe400000000ff */
[----:B------:R-:W-:-:S02]  /*1a30*/  SEL R19, R19, R12, P2 ;  /* 0x0000000c13137207 */ /* 0x000fc40001000000 */
[----:B------:R-:W-:Y:S02]  /*1a40*/  PRMT R24, R8, 0x7771, RZ ;  /* 0x0000777108187816 */ /* 0x000fe400000000ff */
[----:B------:R-:W-:Y:S02]  /*1a50*/  PRMT R92, R11, 0x7771, RZ ;  /* 0x000077710b5c7816 */ /* 0x000fe400000000ff */
[-C--:B------:R-:W-:Y:S02]  /*1a60*/  SEL R23, R23, R12.reuse, P2 ;  /* 0x0000000c17177207 */ /* 0x080fe40001000000 */
[----:B------:R-:W-:Y:S02]  /*1a70*/  SEL R27, R27, R12, P2 ;  /* 0x0000000c1b1b7207 */ /* 0x000fe40001000000 */
[----:B------:R-:W-:Y:S02]  /*1a80*/  @P2 PRMT R12, R10, 0x7770, RZ ;  /* 0x000077700a0c2816 */ /* 0x000fe400000000ff */
[----:B------:R-:W-:-:S02]  /*1a90*/  PRMT R22, R9, 0x7772, RZ ;  /* 0x0000777209167816 */ /* 0x000fc400000000ff */
[-C--:B------:R-:W-:Y:S02]  /*1aa0*/  SEL R20, R18, R3.reuse, P2 ;  /* 0x0000000312147207 */ /* 0x080fe40001000000 */
[----:B------:R-:W-:Y:S02]  /*1ab0*/  LOP3.LUT R19, R19, 0xffff, RZ, 0xc0, !PT ;  /* 0x0000ffff13137812 */ /* 0x000fe400078ec0ff */
[----:B------:R-:W-:Y:S02]  /*1ac0*/  PRMT R6, R21, 0x7054, R6 ;  /* 0x0000705415067816 */ /* 0x000fe40000000006 */
[----:B------:R-:W-:Y:S02]  /*1ad0*/  PRMT R26, R8, 0x7772, RZ ;  /* 0x00007772081a7816 */ /* 0x000fe400000000ff */
[----:B------:R-:W-:Y:S02]  /*1ae0*/  PRMT R94, R11, 0x7772, RZ ;  /* 0x000077720b5e7816 */ /* 0x000fe400000000ff */
[----:B------:R-:W-:-:S02]  /*1af0*/  SEL R24, R24, R3, P2 ;  /* 0x0000000318187207 */ /* 0x000fc40001000000 */
[----:B------:R-:W-:Y:S02]  /*1b00*/  SEL R92, R92, R3, P2 ;  /* 0x000000035c5c7207 */ /* 0x000fe40001000000 */
[----:B------:R-:W-:Y:S02]  /*1b10*/  LOP3.LUT R23, R23, 0xffff, RZ, 0xc0, !PT ;  /* 0x0000ffff17177812 */ /* 0x000fe400078ec0ff */
[----:B------:R-:W-:Y:S02]  /*1b20*/  PRMT R21, R9, 0x7773, RZ ;  /* 0x0000777309157816 */ /* 0x000fe400000000ff */
[----:B------:R-:W-:Y:S02]  /*1b30*/  @P2 PRMT R3, R10, 0x7771, RZ ;  /* 0x000077710a032816 */ /* 0x000fe400000000ff */
[----:B------:R-:W-:Y:S02]  /*1b40*/  LOP3.LUT R27, R27, 0xffff, RZ, 0xc0, !PT ;  /* 0x0000ffff1b1b7812 */ /* 0x000fe400078ec0ff */
[----:B------:R-:W-:-:S02]  /*1b50*/  LOP3.LUT R12, R12, 0xffff, RZ, 0xc0, !PT ;  /* 0x0000ffff0c0c7812 */ /* 0x000fc400078ec0ff */
[----:B------:R-:W-:Y:S02]  /*1b60*/  SEL R9, R5, R2, P2 ;  /* 0x0000000205097207 */ /* 0x000fe40001000000 */
[----:B------:R-:W-:Y:S02]  /*1b70*/  SEL R5, R22, R13, P2 ;  /* 0x0000000d16057207 */ /* 0x000fe40001000000 */
[----:B------:R-:W-:Y:S02]  /*1b80*/  PRMT R20, R20, 0x7604, R19 ;  /* 0x0000760414147816 */ /* 0x000fe40000000013 */
[----:B------:R-:W-:Y:S02]  /*1b90*/  PRMT R7, R7, 0x7773, RZ ;  /* 0x0000777307077816 */ /* 0x000fe400000000ff */
[----:B------:R-:W-:Y:S02]  /*1ba0*/  PRMT R25, R8, 0x7773, RZ ;  /* 0x0000777308197816 */ /* 0x000fe400000000ff */
[----:B------:R-:W-:-:S02]  /*1bb0*/  PRMT R93, R11, 0x7773, RZ ;  /* 0x000077730b5d7816 */ /* 0x000fc400000000ff */
[-C--:B------:R-:W-:Y:S02]  /*1bc0*/  SEL R15, R15, R2.reuse, P2 ;  /* 0x000000020f0f7207 */ /* 0x080fe40001000000 */
[-C--:B------:R-:W-:Y:S02]  /*1bd0*/  SEL R26, R26, R13.reuse, P2 ;  /* 0x0000000d1a1a7207 */ /* 0x080fe40001000000 */
[----:B------:R-:W-:Y:S02]  /*1be0*/  SEL R94, R94, R13, P2 ;  /* 0x0000000d5e5e7207 */ /* 0x000fe40001000000 */
[----:B------:R-:W-:Y:S02]  /*1bf0*/  PRMT R23, R24, 0x7604, R23 ;  /* 0x0000760418177816 */ /* 0x000fe40000000017 */
[----:B------:R-:W-:Y:S02]  /*1c00*/  SEL R17, R17, R2, P2 ;  /* 0x0000000211117207 */ /* 0x000fe40001000000 */
[----:B------:R-:W-:-:S02]  /*1c10*/  @P2 PRMT R13, R10, 0x7772, RZ ;  /* 0x000077720a0d2816 */ /* 0x000fc400000000ff */
[----:B------:R-:W-:Y:S02]  /*1c20*/  PRMT R27, R92, 0x7604, R27 ;  /* 0x000076045c1b7816 */ /* 0x000fe4000000001b */
[----:B------:R-:W-:Y:S02]  /*1c30*/  PRMT R12, R3, 0x7604, R12 ;  /* 0x00007604030c7816 */ /* 0x000fe4000000000c */
[-C--:B------:R-:W-:Y:S02]  /*1c40*/  SEL R8, R21, R2.reuse, P2 ;  /* 0x0000000215087207 */ /* 0x080fe40001000000 */
[----:B------:R-:W-:Y:S02]  /*1c50*/  PRMT R3, R5, 0x7054, R20 ;  /* 0x0000705405037816 */ /* 0x000fe40000000014 */
[-C--:B------:R-:W-:Y:S02]  /*1c60*/  SEL R7, R7, R2.reuse, P2 ;  /* 0x0000000207077207 */ /* 0x080fe40001000000 */
[----:B------:R-:W-:-:S02]  /*1c70*/  SEL R11, R25, R2, P2 ;  /* 0x00000002190b7207 */ /* 0x000fc40001000000 */
[----:B------:R-:W-:Y:S02]  /*1c80*/  SEL R18, R93, R2, P2 ;  /* 0x000000025d127207 */ /* 0x000fe40001000000 */
[----:B------:R-:W-:Y:S02]  /*1c90*/  PRMT R26, R26, 0x7054, R23 ;  /* 0x000070541a1a7816 */ /* 0x000fe40000000017 */
[----:B------:R-:W-:Y:S02]  /*1ca0*/  PRMT R5, R15, 0x654, R4 ;  /* 0x000006540f057816 */ /* 0x000fe40000000004 */
[----:B------:R-:W-:Y:S02]  /*1cb0*/  @P2 PRMT R2, R10, 0x7773, RZ ;  /* 0x000077730a022816 */ /* 0x000fe400000000ff */
[----:B------:R-:W-:Y:S02]  /*1cc0*/  PRMT R27, R94, 0x7054, R27 ;  /* 0x000070545e1b7816 */ /* 0x000fe4000000001b */
[----:B------:R-:W-:-:S02]  /*1cd0*/  PRMT R13, R13, 0x7054, R12 ;  /* 0x000070540d0d7816 */ /* 0x000fc4000000000c */
[----:B------:R-:W-:Y:S02]  /*1ce0*/  PRMT R4, R17, 0x654, R6 ;  /* 0x0000065411047816 */ /* 0x000fe40000000006 */
[----:B------:R-:W-:Y:S02]  /*1cf0*/  PRMT R6, R9, 0x654, R16 ;  /* 0x0000065409067816 */ /* 0x000fe40000000010 */
[----:B------:R-:W-:Y:S02]  /*1d00*/  PRMT R9, R8, 0x654, R3 ;  /* 0x0000065408097816 */ /* 0x000fe40000000003 */
[----:B------:R-:W-:Y:S02]  /*1d10*/  PRMT R7, R7, 0x654, R14 ;  /* 0x0000065407077816 */ /* 0x000fe4000000000e */
[----:B------:R-:W-:Y:S02]  /*1d20*/  PRMT R8, R11, 0x654, R26 ;  /* 0x000006540b087816 */ /* 0x000fe4000000001a */
[----:B------:R-:W-:Y:S01]  /*1d30*/  PRMT R11, R18, 0x654, R27 ;  /* 0x00000654120b7816 */ /* 0x000fe2000000001b */
[----:B------:R-:W-:Y:S01]  /*1d40*/  STS.128 [R0+0x5000], R4 ;  /* 0x0050000400007388 */ /* 0x000fe20000000c00 */
[----:B------:R-:W-:-:S02]  /*1d50*/  PRMT R10, R2, 0x654, R13 ;  /* 0x00000654020a7816 */ /* 0x000fc4000000000d */
[----:B------:R-:W-:Y:S01]  /*1d60*/  ISETP.LE.AND P2, PT, R124, UR6, PT ;  /* 0x000000067c007c0c */ /* 0x000fe2000bf43270 */
[----:B------:R-:W-:Y:S02]  /*1d70*/  UIADD3 UR6, UR6, 0x1, URZ ;  /* 0x0000000106067890 */ /* 0x000fe4000fffe03f */
[----:B------:R-:W-:Y:S04]  /*1d80*/  STS.128 [R110+0x5000], R8 ;  /* 0x005000086e007388 */ /* 0x000fe80000000c00 */
[----:B------:R-:W-:Y:S06]  /*1d90*/  BAR.SYNC.DEFER_BLOCKING 0x0 ;  /* 0x0000000000007b1d */ /* 0x000fec0000010000 */
[----:B------:R-:W1:Y:S04]  /*1da0*/  LDSM.16.M88.4 R4, [R118+0x4800] ;  /* 0x004800007604783b */ /* 0x000e680000000200 */
[----:B------:R-:W2:Y:S04]  /*1db0*/  LDSM.16.M88.4 R24, [R109+0x5000] ;  /* 0x005000006d18783b */ /* 0x000ea80000000200 */
[----:B------:R-:W3:Y:S04]  /*1dc0*/  LDSM.16.M88.4 R12, [R109+0x5400] ;  /* 0x005400006d0c783b */ /* 0x000ee80000000200 */
[----:B------:R-:W4:Y:S04]  /*1dd0*/  LDSM.16.M88.4 R16, [R109+0x5800] ;  /* 0x005800006d10783b */ /* 0x000f280000000200 */
[----:B------:R-:W3:Y:S04]  /*1de0*/  LDSM.16.M88.4 R20, [R109+0x5c00] ;  /* 0x005c00006d14783b */ /* 0x000ee80000000200 */
[----:B------:R-:W4:Y:S01]  /*1df0*/  LDSM.16.M88.4 R8, [R118+0x4c00] ;  /* 0x004c00007608783b */ /* 0x000f220000000200 */
[----:B-1----:R-:W-:-:S02]  /*1e00*/  PRMT R92, RZ, 0x5140, R4 ;  /* 0x00005140ff5c7816 */ /* 0x002fc40000000004 */
[----:B------:R-:W-:Y:S02]  /*1e10*/  PRMT R94, RZ, 0x7362, R4 ;  /* 0x00007362ff5e7816 */ /* 0x000fe40000000004 */
[--C-:B------:R-:W-:Y:S02]  /*1e20*/  PRMT R93, RZ, 0x5140, R5.reuse ;  /* 0x00005140ff5d7816 */ /* 0x100fe40000000005 */
[----:B------:R-:W-:Y:S02]  /*1e30*/  PRMT R95, RZ, 0x7362, R5 ;  /* 0x00007362ff5f7816 */ /* 0x000fe40000000005 */
[--C-:B--2---:R-:W-:Y:S02]  /*1e40*/  PRMT R100, RZ, 0x5140, R24.reuse ;  /* 0x00005140ff647816 */ /* 0x104fe40000000018 */
[----:B------:R-:W-:Y:S02]  /*1e50*/  PRMT R101, RZ, 0x7362, R24 ;  /* 0x00007362ff657816 */ /* 0x000fe40000000018 */
[----:B------:R-:W-:-:S02]  /*1e60*/  PRMT R106, RZ, 0x5140, R26 ;  /* 0x00005140ff6a7816 */ /* 0x000fc4000000001a */
[----:B------:R-:W-:Y:S02]  /*1e70*/  PRMT R107, RZ, 0x7362, R26 ;  /* 0x00007362ff6b7816 */ /* 0x000fe4000000001a */
[--C-:B---3--:R-:W-:Y:S01]  /*1e80*/  PRMT R104, RZ, 0x5140, R12.reuse ;  /* 0x00005140ff687816 */ /* 0x108fe2000000000c */
[C---:B------:R-:W-:Y:S01]  /*1e90*/  HMMA.16816.F32 R52, R92.reuse, R100, R52 ;  /* 0x000000645c34723c */ /* 0x040fe20000001834 */
[----:B------:R-:W-:Y:S02]  /*1ea0*/  PRMT R105, RZ, 0x7362, R12 ;  /* 0x00007362ff697816 */ /* 0x000fe4000000000c */
[--C-:B------:R-:W-:Y:S02]  /*1eb0*/  PRMT R102, RZ, 0x5140, R14.reuse ;  /* 0x00005140ff667816 */ /* 0x100fe4000000000e */
[----:B------:R-:W-:Y:S02]  /*1ec0*/  PRMT R103, RZ, 0x7362, R14 ;  /* 0x00007362ff677816 */ /* 0x000fe4000000000e */
[--C-:B----4-:R-:W-:Y:S01]  /*1ed0*/  PRMT R98, RZ, 0x5140, R16.reuse ;  /* 0x00005140ff627816 */ /* 0x110fe20000000010 */
[----:B------:R-:W-:Y:S01]  /*1ee0*/  HMMA.16816.F32 R48, R92, R106, R48 ;  /* 0x0000006a5c30723c */ /* 0x000fe20000001830 */
[----:B------:R-:W-:-:S02]  /*1ef0*/  PRMT R99, RZ, 0x7362, R16 ;  /* 0x00007362ff637816 */ /* 0x000fc40000000010 */
[--C-:B------:R-:W-:Y:S02]  /*1f00*/  PRMT R96, RZ, 0x5140, R18.reuse ;  /* 0x00005140ff607816 */ /* 0x100fe40000000012 */
[----:B------:R-:W-:Y:S02]  /*1f10*/  PRMT R97, RZ, 0x7362, R18 ;  /* 0x00007362ff617816 */ /* 0x000fe40000000012 */
[--C-:B------:R-:W-:Y:S01]  /*1f20*/  PRMT R4, RZ, 0x5140, R20.reuse ;  /* 0x00005140ff047816 */ /* 0x100fe20000000014 */
[----:B------:R-:W-:Y:S01]  /*1f30*/  HMMA.16816.F32 R44, R92, R104, R44 ;  /* 0x000000685c2c723c */ /* 0x000fe2000000182c */
[----:B------:R-:W-:Y:S02]  /*1f40*/  PRMT R5, RZ, 0x7362, R20 ;  /* 0x00007362ff057816 */ /* 0x000fe40000000014 */
[--C-:B------:R-:W-:Y:S02]  /*1f50*/  PRMT R2, RZ, 0x5140, R22.reuse ;  /* 0x00005140ff027816 */ /* 0x100fe40000000016 */
[----:B------:R-:W-:-:S02]  /*1f60*/  PRMT R3, RZ, 0x7362, R22 ;  /* 0x00007362ff037816 */ /* 0x000fc40000000016 */
[----:B------:R-:W-:Y:S01]  /*1f70*/  PRMT R24, RZ, 0x5140, R25 ;  /* 0x00005140ff187816 */ /* 0x000fe20000000019 */
[C---:B------:R-:W-:Y:S01]  /*1f80*/  HMMA.16816.F32 R40, R92.reuse, R102, R40 ;  /* 0x000000665c28723c */ /* 0x040fe20000001828 */
[----:B------:R-:W-:Y:S02]  /*1f90*/  PRMT R26, RZ, 0x5140, R27 ;  /* 0x00005140ff1a7816 */ /* 0x000fe4000000001b */
[----:B------:R-:W-:Y:S02]  /*1fa0*/  PRMT R12, RZ, 0x5140, R13 ;  /* 0x00005140ff0c7816 */ /* 0x000fe4000000000d */
[----:B------:R-:W-:Y:S02]  /*1fb0*/  PRMT R14, RZ, 0x5140, R15 ;  /* 0x00005140ff0e7816 */ /* 0x000fe4000000000f */
[----:B------:R-:W-:Y:S01]  /*1fc0*/  PRMT R16, RZ, 0x5140, R17 ;  /* 0x00005140ff107816 */ /* 0x000fe20000000011 */
[----:B------:R-:W-:Y:S01]  /*1fd0*/  HMMA.16816.F32 R36, R92, R98, R36 ;  /* 0x000000625c24723c */ /* 0x000fe20000001824 */
[----:B------:R-:W-:-:S02]  /*1fe0*/  PRMT R18, RZ, 0x5140, R19 ;  /* 0x00005140ff127816 */ /* 0x000fc40000000013 */
[----:B------:R-:W-:Y:S02]  /*1ff0*/  PRMT R20, RZ, 0x5140, R21 ;  /* 0x00005140ff147816 */ /* 0x000fe40000000015 */
[----:B------:R-:W-:Y:S02]  /*2000*/  PRMT R22, RZ, 0x5140, R23 ;  /* 0x00005140ff167816 */ /* 0x000fe40000000017 */
[----:B------:R-:W-:Y:S01]  /*2010*/  PRMT R25, RZ, 0x7362, R25 ;  /* 0x00007362ff197816 */ /* 0x000fe20000000019 */
[----:B------:R-:W-:Y:S01]  /*2020*/  HMMA.16816.F32 R32, R92, R96, R32 ;  /* 0x000000605c20723c */ /* 0x000fe20000001820 */
[----:B------:R-:W-:Y:S02]  /*2030*/  PRMT R27, RZ, 0x7362, R27 ;  /* 0x00007362ff1b7816 */ /* 0x000fe4000000001b */
[----:B------:R-:W-:Y:S02]  /*2040*/  PRMT R13, RZ, 0x7362, R13 ;  /* 0x00007362ff0d7816 */ /* 0x000fe4000000000d */
[----:B------:R-:W-:-:S02]  /*2050*/  PRMT R15, RZ, 0x7362, R15 ;  /* 0x00007362ff0f7816 */ /* 0x000fc4000000000f */
[----:B------:R-:W-:Y:S01]  /*2060*/  PRMT R17, RZ, 0x7362, R17 ;  /* 0x00007362ff117816 */ /* 0x000fe20000000011 */
[----:B------:R-:W-:Y:S01]  /*2070*/  HMMA.16816.F32 R28, R92, R4, R28 ;  /* 0x000000045c1c723c */ /* 0x000fe2000000181c */
[----:B------:R-:W-:Y:S02]  /*2080*/  PRMT R19, RZ, 0x7362, R19 ;  /* 0x00007362ff137816 */ /* 0x000fe40000000013 */
[----:B------:R-:W-:Y:S02]  /*2090*/  PRMT R21, RZ, 0x7362, R21 ;  /* 0x00007362ff157816 */ /* 0x000fe40000000015 */
[----:B------:R-:W-:-:S03]  /*20a0*/  PRMT R23, RZ, 0x7362, R23 ;  /* 0x00007362ff177816 */ /* 0x000fc60000000017 */
[----:B------:R-:W-:Y:S07]  /*20b0*/  HMMA.16816.F32 R88, R92, R2, R88 ;  /* 0x000000025c58723c */ /* 0x000fee0000001858 */
[--C-:B------:R-:W-:Y:S02]  /*20c0*/  PRMT R92, RZ, 0x5140, R8.reuse ;  /* 0x00005140ff5c7816 */ /* 0x100fe40000000008 */
[----:B------:R-:W-:Y:S02]  /*20d0*/  PRMT R94, RZ, 0x7362, R8 ;  /* 0x00007362ff5e7816 */ /* 0x000fe40000000008 */
[----:B------:R-:W-:-:S02]  /*20e0*/  PRMT R93, RZ, 0x5140, R9 ;  /* 0x00005140ff5d7816 */ /* 0x000fc40000000009 */
[----:B------:R-:W-:Y:S02]  /*20f0*/  PRMT R95, RZ, 0x7362, R9 ;  /* 0x00007362ff5f7816 */ /* 0x000fe40000000009 */
[--C-:B------:R-:W-:Y:S02]  /*2100*/  PRMT R8, RZ, 0x5140, R10.reuse ;  /* 0x00005140ff087816 */ /* 0x100fe4000000000a */
[--C-:B------:R-:W-:Y:S02]  /*2110*/  PRMT R9, RZ, 0x5140, R11.reuse ;  /* 0x00005140ff097816 */ /* 0x100fe4000000000b */
[----:B------:R-:W-:Y:S01]  /*2120*/  PRMT R10, RZ, 0x7362, R10 ;  /* 0x00007362ff0a7816 */ /* 0x000fe2000000000a */
[----:B------:R-:W-:Y:S01]  /*2130*/  HMMA.16816.F32 R84, R92, R2, R84 ;  /* 0x000000025c54723c */ /* 0x000fe20000001854 */
[----:B------:R-:W-:-:S06]  /*2140*/  PRMT R11, RZ, 0x7362, R11 ;  /* 0x00007362ff0b7816 */ /* 0x000fcc000000000b */
[----:B------:R-:W-:Y:S01]  /*2150*/  SEL R2, RZ, 0x10, P3 ;  /* 0x00000010ff027807 */ /* 0x000fe20001800000 */
[C---:B------:R-:W-:Y:S03]  /*2160*/  HMMA.16816.F32 R80, R92.reuse, R4, R80 ;  /* 0x000000045c50723c */ /* 0x040fe60000001850 */
[----:B------:R-:W-:Y:S02]  /*2170*/  SEL R2, R2, RZ, !P2 ;  /* 0x000000ff02027207 */ /* 0x000fe40005000000 */
[----:B------:R-:W-:Y:S02]  /*2180*/  ISETP.GE.AND P2, PT, R117, 0x3, PT ;  /* 0x000000037500780c */ /* 0x000fe40003f46270 */
[----:B------:R-:W-:Y:S01]  /*2190*/  PRMT R4, RZ, 0x5140, R6 ;  /* 0x00005140ff047816 */ /* 0x000fe20000000006 */
[----:B------:R-:W-:Y:S01]  /*21a0*/  HMMA.16816.F32 R56, R92, R100, R56 ;  /* 0x000000645c38723c */ /* 0x000fe20000001838 */
[----:B------:R-:W-:-:S02]  /*21b0*/  PRMT R5, RZ, 0x5140, R7 ;  /* 0x00005140ff057816 */ /* 0x000fc40000000007 */
[----:B------:R-:W-:Y:S02]  /*21c0*/  PRMT R6, RZ, 0x7362, R6 ;  /* 0x00007362ff067816 */ /* 0x000fe40000000006 */
[----:B------:R-:W-:Y:S02]  /*21d0*/  PRMT R7, RZ, 0x7362, R7 ;  /* 0x00007362ff077816 */ /* 0x000fe40000000007 */
[----:B------:R-:W-:Y:S01]  /*21e0*/  ISETP.NE.U32.AND P4, PT, R2, RZ, PT ;  /* 0x000000ff0200720c */ /* 0x000fe20003f85070 */
[----:B------:R-:W-:Y:S01]  /*21f0*/  HMMA.16816.F32 R60, R92, R106, R60 ;  /* 0x0000006a5c3c723c */ /* 0x000fe2000000183c */
[----:B------:R-:W-:Y:S02]  /*2200*/  SEL R2, R117, RZ, !P2 ;  /* 0x000000ff75027207 */ /* 0x000fe40005000000 */
[----:B------:R-:W-:Y:S02]  /*2210*/  PLOP3.LUT P2, PT, P1, PT, PT, 0x80, 0x0 ;  /* 0x000000000000781c */ /* 0x000fe40000f4f070 */
[----:B------:R-:W-:Y:S01]  /*2220*/  PLOP3.LUT P1, PT, P0, PT, PT, 0x80, 0x0 ;  /* 0x000000000000781c */ /* 0x000fe2000072f070 */
[----:B------:R-:W-:Y:S01]  /*2230*/  IMAD R3, R2, 0x800, R0 ;  /* 0x0000080002037824 */ /* 0x000fe200078e0200 */
[----:B------:R-:W-:Y:S01]  /*2240*/  PLOP3.LUT P0, PT, P3, PT, PT, 0x8, 0x0 ;  /* 0x000000000000781c */ /* 0x000fe20001f0e170 */
[----:B------:R-:W-:Y:S01]  /*2250*/  HMMA.16816.F32 R52, R4, R24, R52 ;  /* 0x000000180434723c */ /* 0x000fe20000001834 */
[----:B------:R-:W-:Y:S01]  /*2260*/  ISETP.LE.AND P3, PT, R119, UR6, PT ;  /* 0x0000000677007c0c */ /* 0x000fe2000bf63270 */
[----:B------:R-:W-:-:S06]  /*2270*/  IMAD.MOV.U32 R117, RZ, RZ, R2 ;  /* 0x000000ffff757224 */ /* 0x000fcc00078e0002 */
[C---:B------:R-:W-:Y:S08]  /*2280*/  HMMA.16816.F32 R48, R4.reuse, R26, R48 ;  /* 0x0000001a0430723c */ /* 0x040ff00000001830 */
[C---:B------:R-:W-:Y:S08]  /*2290*/  HMMA.16816.F32 R44, R4.reuse, R12, R44 ;  /* 0x0000000c042c723c */ /* 0x040ff0000000182c */
[C---:B------:R-:W-:Y:S08]  /*22a0*/  HMMA.16816.F32 R40, R4.reuse, R14, R40 ;  /* 0x0000000e0428723c */ /* 0x040ff00000001828 */
[C---:B------:R-:W-:Y:S08]  /*22b0*/  HMMA.16816.F32 R36, R4.reuse, R16, R36 ;  /* 0x000000100424723c */ /* 0x040ff00000001824 */
[C---:B------:R-:W-:Y:S08]  /*22c0*/  HMMA.16816.F32 R32, R4.reuse, R18, R32 ;  /* 0x000000120420723c */ /* 0x040ff00000001820 */
[C---:B------:R-:W-:Y:S08]  /*22d0*/  HMMA.16816.F32 R28, R4.reuse, R20, R28 ;  /* 0x00000014041c723c */ /* 0x040ff0000000181c */
[----:B------:R-:W-:Y:S07]  /*22e0*/  HMMA.16816.F32 R88, R4, R22, R88 ;  /* 0x000000160458723c */ /* 0x000fee0000001858 */
[----:B------:R-:W-:Y:S01]  /*22f0*/  IMAD.MOV.U32 R4, RZ, RZ, R116 ;  /* 0x000000ffff047224 */ /* 0x000fe200078e0074 */
[----:B------:R-:W-:Y:S01]  /*2300*/  LEA R7, R2, 0x1800, 0xc ;  /* 0x0000180002077811 */ /* 0x000fe200078e60ff */
[----:B------:R-:W-:Y:S01]  /*2310*/  IMAD.MOV.U32 R5, RZ, RZ, R115 ;  /* 0x000000ffff057224 */ /* 0x000fe200078e0073 */
[----:B------:R-:W-:Y:S01]  /*2320*/  HMMA.16816.F32 R64, R92, R104, R64 ;  /* 0x000000685c40723c */ /* 0x000fe20000001840 */
[----:B------:R-:W-:-:S03]  /*2330*/  IADD3 R116, P5, R116, 0x20, RZ ;  /* 0x0000002074747810 */ /* 0x000fc60007fbe0ff */
[----:B------:R-:W-:Y:S01]  /*2340*/  @!PT LDS RZ, [RZ] ;  /* 0x00000000fffff984 */ /* 0x000fe20000000800 */
[----:B------:R-:W-:Y:S01]  /*2350*/  @!PT LDS RZ, [RZ] ;  /* 0x00000000fffff984 */ /* 0x000fe20000000800 */
[----:B------:R-:W-:Y:S01]  /*2360*/  @!PT LDS RZ, [RZ] ;  /* 0x00000000fffff984 */ /* 0x000fe20000000800 */
[----:B------:R1:W-:Y:S02]  /*2370*/  LDGSTS.E.BYPASS.128 [R3], [R4.64], P4 ;  /* 0x0000000004037fae */ /* 0x0003e4000a101c4a */
[----:B------:R-:W-:Y:S02]  /*2380*/  IMAD.X R115, RZ, RZ, R115, P5 ;  /* 0x000000ffff737224 */ /* 0x000fe400028e0673 */
[C---:B------:R-:W-:Y:S01]  /*2390*/  HMMA.16816.F32 R68, R92.reuse, R102, R68 ;  /* 0x000000665c44723c */ /* 0x040fe20000001844 */
[----:B------:R-:W0:Y:S07]  /*23a0*/  LDGDEPBAR ;  /* 0x00000000000079af */ /* 0x000e2e0000000000 */
[----:B------:R-:W-:Y:S01]  /*23b0*/  HMMA.16816.F32 R72, R92, R98, R72 ;  /* 0x000000625c48723c */ /* 0x000fe20000001848 */
[----:B-1----:R-:W-:Y:S01]  /*23c0*/  IMAD.MOV.U32 R4, RZ, RZ, R114 ;  /* 0x000000ffff047224 */ /* 0x002fe200078e0072 */
[----:B------:R-:W-:Y:S01]  /*23d0*/  IADD3 R114, P6, R114, 0x20, RZ ;  /* 0x0000002072727810 */ /* 0x000fe20007fde0ff */
[----:B------:R-:W-:-:S04]  /*23e0*/  IMAD.MOV.U32 R5, RZ, RZ, R113 ;  /* 0x000000ffff057224 */ /* 0x000fc800078e0071 */
[----:B------:R-:W-:Y:S01]  /*23f0*/  IMAD.X R113, RZ, RZ, R113, P6 ;  /* 0x000000ffff717224 */ /* 0x000fe200030e0671 */
[----:B------:R-:W-:Y:S07]  /*2400*/  HMMA.16816.F32 R76, R92, R96, R76 ;  /* 0x000000605c4c723c */ /* 0x000fee000000184c */
[--C-:B------:R-:W-:Y:S01]  /*2410*/  IMAD.IADD R93, R0, 0x1, R7.reuse ;  /* 0x00000001005d7824 */ /* 0x100fe200078e0207 */
[----:B------:R-:W-:Y:S01]  /*2420*/  HMMA.16816.F32 R56, R8, R24, R56 ;  /* 0x000000180838723c */ /* 0x000fe20000001838 */
[----:B------:R-:W-:-:S03]  /*2430*/  IMAD.IADD R7, R110, 0x1, R7 ;  /* 0x000000016e077824 */ /* 0x000fc600078e0207 */
[----:B------:R1:W-:Y:S04]  /*2440*/  LDGSTS.E.BYPASS.128 [R93], [R4.64], P4 ;  /* 0x00000000045d7fae */ /* 0x0003e8000a101c4a */
[----:B------:R-:W-:Y:S01]  /*2450*/  HMMA.16816.F32 R60, R8, R26, R60 ;  /* 0x0000001a083c723c */ /* 0x000fe2000000183c */
[----:B-1----:R-:W-:-:S07]  /*2460*/  IMAD.MOV.U32 R4, RZ, RZ, R112 ;  /* 0x000000ffff047224 */ /* 0x002fce00078e0070 */
[----:B------:R-:W-:Y:S01]  /*2470*/  HMMA.16816.F32 R64, R8, R12, R64 ;  /* 0x0000000c0840723c */ /* 0x000fe20000001840 */
[----:B------:R-:W-:-:S05]  /*2480*/  IMAD.MOV.U32 R5, RZ, RZ, R111 ;  /* 0x000000ffff057224 */ /* 0x000fca00078e006f */
[----:B------:R1:W-:Y:S01]  /*2490*/  LDGSTS.E.BYPASS.128 [R7], [R4.64], P4 ;  /* 0x0000000004077fae */ /* 0x0003e2000a101c4a */
[----:B------:R-:W-:Y:S01]  /*24a0*/  IADD3 R112, P4, R112, 0x20, RZ ;  /* 0x0000002070707810 */ /* 0x000fe20007f9e0ff */
[----:B------:R-:W-:Y:S02]  /*24b0*/  HMMA.16816.F32 R68, R8, R14, R68 ;  /* 0x0000000e0844723c */ /* 0x000fe40000001844 */
[----:B------:R-:W0:Y:S02]  /*24c0*/  LDGDEPBAR ;  /* 0x00000000000079af */ /* 0x000e240000000000 */
[----:B------:R-:W-:-:S04]  /*24d0*/  IMAD.X R111, RZ, RZ, R111, P4 ;  /* 0x000000ffff6f7224 */ /* 0x000fc800020e066f */
[C---:B------:R-:W-:Y:S08]  /*24e0*/  HMMA.16816.F32 R72, R8.reuse, R16, R72 ;  /* 0x000000100848723c */ /* 0x040ff00000001848 */
[C---:B------:R-:W-:Y:S08]  /*24f0*/  HMMA.16816.F32 R76, R8.reuse, R18, R76 ;  /* 0x00000012084c723c */ /* 0x040ff0000000184c */
[----:B------:R-:W-:Y:S01]  /*2500*/  HMMA.16816.F32 R80, R8, R20, R80 ;  /* 0x000000140850723c */ /* 0x000fe20000001850 */
[----:B------:R-:W-:-:S07]  /*2510*/  DEPBAR.LE SB0, 0x4 ;  /* 0x000081000000791a */ /* 0x000fce0000000000 */
[----:B------:R-:W-:Y:S01]  /*2520*/  HMMA.16816.F32 R84, R8, R22, R84 ;  /* 0x000000160854723c */ /* 0x000fe20000001854 */
[----:B------:R-:W-:Y:S06]  /*2530*/  BAR.SYNC.DEFER_BLOCKING 0x0 ;  /* 0x0000000000007b1d */ /* 0x000fec0000010000 */
[----:B-1----:R-:W-:Y:S01]  /*2540*/  @P3 CALL.REL.NOINC `(.L_x_2) ;  /* 0x0000001000003944 */ /* 0x002fe20003c00000 */
[----:B------:R-:W-:Y:S05]  /*2550*/  BRA `(.L_x_3) ;  /* 0xffffee3000007947 */ /* 0x000fea000383ffff */
.L_x_2:
[----:B------:R-:W-:-:S04]  /*2560*/  NOP ;  /* 0x0000000000007918 */ /* 0x000fc80000000000 */
[----:B------:R-:W-:-:S12]  /*2570*/  NOP ;  /* 0x0000000000007918 */ /* 0x000fd80000000000 */
[----:B------:R-:W-:Y:S02]  /*2580*/  F2FP.PACK_AB R86, R87, R86 ;  /* 0x000000565756723e */ /* 0x000fe400000000ff */
[----:B------:R-:W-:Y:S02]  /*2590*/  F2FP.PACK_AB R84, R85, R84 ;  /* 0x000000545554723e */ /* 0x000fe400000000ff */
[----:B------:R-:W-:-:S02]  /*25a0*/  F2FP.PACK_AB R82, R83, R82 ;  /* 0x000000525352723e */ /* 0x000fc400000000ff */
[----:B------:R-:W-:Y:S02]  /*25b0*/  F2FP.PACK_AB R80, R81, R80 ;  /* 0x000000505150723e */ /* 0x000fe400000000ff */
[----:B------:R-:W-:Y:S02]  /*25c0*/  F2FP.PACK_AB R78, R79, R78 ;  /* 0x0000004e4f4e723e */ /* 0x000fe400000000ff */
[----:B------:R-:W-:Y:S02]  /*25d0*/  F2FP.PACK_AB R76, R77, R76 ;  /* 0x0000004c4d4c723e */ /* 0x000fe400000000ff */
        /* <DEDUP_REMOVED lines=26> */
.L_x_1:
[----:B------:R-:W-:Y:S01]  /*2780*/  SHF.R.U32.HI R2, RZ, 0x5, R125 ;  /* 0x00000005ff027819 */ /* 0x000fe2000001167d */
[----:B------:R-:W-:-:S04]  /*2790*/  DEPBAR.LE SB0, 0x0 ;  /* 0x000080000000791a */ /* 0x000fc80000000000 */
[----:B------:R-:W-:Y:S01]  /*27a0*/  IMAD.SHL.U32 R0, R125, 0x2, RZ ;  /* 0x000000027d007824 */ /* 0x000fe200078e00ff */
[--C-:B------:R-:W-:Y:S01]  /*27b0*/  SHF.R.U32.HI R4, RZ, 0x4, R125.reuse ;  /* 0x00000004ff047819 */ /* 0x100fe2000001167d */
[----:B------:R-:W-:Y:S01]  /*27c0*/  IMAD.SHL.U32 R3, R2, 0x2, RZ ;  /* 0x0000000202037824 */ /* 0x000fe200078e00ff */
[--C-:B------:R-:W-:Y:S01]  /*27d0*/  SHF.R.U32.HI R2, RZ, 0x4, R125.reuse ;  /* 0x00000004ff027819 */ /* 0x100fe2000001167d */
[----:B------:R-:W-:Y:S01]  /*27e0*/  IMAD.MOV.U32 R47, RZ, RZ, c[0x0][0x18c] ;  /* 0x00006300ff2f7624 */ /* 0x000fe200078e00ff */
[----:B------:R-:W-:Y:S01]  /*27f0*/  LOP3.LUT R121, R121, 0x6, R0, 0xf8, !PT ;  /* 0x0000000679797812 */ /* 0x000fe200078ef800 */
[----:B------:R-:W-:Y:S01]  /*2800*/  IMAD.MOV.U32 R49, RZ, RZ, 0x2 ;  /* 0x00000002ff317424 */ /* 0x000fe200078e00ff */
[----:B------:R-:W-:Y:S01]  /*2810*/  SHF.R.U32.HI R0, RZ, 0x2, R125 ;  /* 0x00000002ff007819 */ /* 0x000fe2000001167d */
[----:B------:R-:W-:Y:S01]  /*2820*/  IMAD.SHL.U32 R125, R125, 0x8, RZ ;  /* 0x000000087d7d7824 */ /* 0x000fe200078e00ff */
[----:B------:R-:W-:Y:S02]  /*2830*/  SGXT.U32 R2, R2, 0x1 ;  /* 0x000000010202781a */ /* 0x000fe40000000000 */
[----:B------:R-:W-:-:S02]  /*2840*/  LOP3.LUT R0, R0, 0x17, RZ, 0xc0, !PT ;  /* 0x0000001700007812 */ /* 0x000fc400078ec0ff */
[----:B------:R-:W-:Y:S02]  /*2850*/  LOP3.LUT R2, R2, 0x6, R3, 0xf8, !PT ;  /* 0x0000000602027812 */ /* 0x000fe400078ef803 */
[----:B------:R-:W-:Y:S01]  /*2860*/  SGXT.U32 R3, R4, 0x3 ;  /* 0x000000030403781a */ /* 0x000fe20000000000 */
[----:B------:R-:W-:Y:S01]  /*2870*/  IMAD R0, R0, 0x88, R121 ;  /* 0x0000008800007824 */ /* 0x000fe200078e0279 */
[----:B------:R-:W-:Y:S02]  /*2880*/  LOP3.LUT R125, R125, 0x78, RZ, 0xc0, !PT ;  /* 0x000000787d7d7812 */ /* 0x000fe400078ec0ff */
[----:B------:R-:W-:Y:S01]  /*2890*/  LOP3.LUT R122, R3, R122, RZ, 0xfc, !PT ;  /* 0x0000007a037a7212 */ /* 0x000fe200078efcff */
[----:B------:R-:W-:Y:S01]  /*28a0*/  IMAD.SHL.U32 R3, R0, 0x2, RZ ;  /* 0x0000000200037824 */ /* 0x000fe200078e00ff */
[----:B------:R-:W-:Y:S01]  /*28b0*/  BAR.SYNC.DEFER_BLOCKING 0x0 ;  /* 0x0000000000007b1d */ /* 0x000fe20000010000 */
[----:B------:R-:W-:Y:S01]  /*28c0*/  IMAD R2, R2, 0x88, R125 ;  /* 0x0000008802027824 */ /* 0x000fe200078e027d */
[----:B------:R-:W-:-:S02]  /*28d0*/  LOP3.LUT R45, R120, R125, RZ, 0xfc, !PT ;  /* 0x0000007d782d7212 */ /* 0x000fc400078efcff */
[C---:B------:R-:W-:Y:S02]  /*28e0*/  LOP3.LUT R0, R122.reuse, 0x8, RZ, 0xfc, !PT ;  /* 0x000000087a007812 */ /* 0x040fe400078efcff */
[----:B------:R-:W-:Y:S02]  /*28f0*/  ISETP.GE.AND P0, PT, R45, c[0x0][0x17c], PT ;  /* 0x00005f002d007a0c */ /* 0x000fe40003f06270 */
[----:B------:R-:W-:Y:S02]  /*2900*/  LOP3.LUT R33, R122, 0x18, RZ, 0xfc, !PT ;  /* 0x000000187a217812 */ /* 0x000fe400078efcff */
[----:B------:R-:W-:Y:S02]  /*2910*/  ISETP.LT.AND P6, PT, R0, c[0x0][0x178], !P0 ;  /* 0x00005e0000007a0c */ /* 0x000fe400047c1270 */
[C---:B------:R-:W-:Y:S02]  /*2920*/  LOP3.LUT R0, R122.reuse, 0x10, RZ, 0xfc, !PT ;  /* 0x000000107a007812 */ /* 0x040fe400078efcff */
[----:B------:R-:W-:-:S02]  /*2930*/  ISETP.LT.AND P1, PT, R122, c[0x0][0x178], !P0 ;  /* 0x00005e007a007a0c */ /* 0x000fc40004721270 */
[----:B------:R-:W-:Y:S02]  /*2940*/  ISETP.LT.AND P5, PT, R0, c[0x0][0x178], !P0 ;  /* 0x00005e0000007a0c */ /* 0x000fe400047a1270 */
[----:B------:R-:W-:Y:S02]  /*2950*/  LOP3.LUT R0, R122, 0x28, RZ, 0xfc, !PT ;  /* 0x000000287a007812 */ /* 0x000fe400078efcff */
[----:B------:R-:W-:Y:S02]  /*2960*/  ISETP.LT.AND P4, PT, R33, c[0x0][0x178], !P0 ;  /* 0x00005e0021007a0c */ /* 0x000fe40004781270 */
[----:B------:R-:W-:Y:S01]  /*2970*/  ISETP.LT.AND P2, PT, R0, c[0x0][0x178], !P0 ;  /* 0x00005e0000007a0c */ /* 0x000fe20004741270 */
[----:B------:R-:W-:Y:S01]  /*2980*/  STS [R3], R52 ;  /* 0x0000003403007388 */ /* 0x000fe20000000800 */
[----:B------:R-:W-:-:S03]  /*2990*/  LOP3.LUT R33, R122, 0x30, RZ, 0xfc, !PT ;  /* 0x000000307a217812 */ /* 0x000fc600078efcff */
[----:B------:R-:W-:Y:S04]  /*29a0*/  STS [R3+0x880], R54 ;  /* 0x0008803603007388 */ /* 0x000fe80000000800 */
[----:B------:R-:W-:Y:S04]  /*29b0*/  STS [R3+0x20], R48 ;  /* 0x0000203003007388 */ /* 0x000fe80000000800 */
[----:B------:R-:W-:Y:S04]  /*29c0*/  STS [R3+0x8a0], R50 ;  /* 0x0008a03203007388 */ /* 0x000fe80000000800 */
[----:B------:R-:W-:Y:S04]  /*29d0*/  STS [R3+0x40], R44 ;  /* 0x0000402c03007388 */ /* 0x000fe80000000800 */
[----:B------:R1:W-:Y:S04]  /*29e0*/  STS [R3+0x8c0], R46 ;  /* 0x0008c02e03007388 */ /* 0x0003e80000000800 */
[----:B------:R-:W-:Y:S04]  /*29f0*/  STS [R3+0x60], R40 ;  /* 0x0000602803007388 */ /* 0x000fe80000000800 */
[----:B------:R-:W-:Y:S01]  /*2a00*/  STS [R3+0x8e0], R42 ;  /* 0x0008e02a03007388 */ /* 0x000fe20000000800 */
[----:B-1----:R-:W-:-:S03]  /*2a10*/  IMAD.SHL.U32 R46, R2, 0x2, RZ ;  /* 0x00000002022e7824 */ /* 0x002fc600078e00ff */
[----:B------:R-:W-:Y:S01]  /*2a20*/  STS [R3+0x80], R36 ;  /* 0x0000802403007388 */ /* 0x000fe20000000800 */
[----:B------:R-:W-:-:S03]  /*2a30*/  IMAD R2, R122, c[0x0][0x18c], RZ ;  /* 0x000063007a027a24 */ /* 0x000fc600078e02ff */
[----:B------:R-:W-:Y:S04]  /*2a40*/  STS [R3+0x900], R38 ;  /* 0x0009002603007388 */ /* 0x000fe80000000800 */
[----:B------:R1:W-:Y:S04]  /*2a50*/  STS [R3+0xa0], R32 ;  /* 0x0000a02003007388 */ /* 0x0003e80000000800 */
[----:B------:R2:W-:Y:S04]  /*2a60*/  STS [R3+0x920], R34 ;  /* 0x0009202203007388 */ /* 0x0005e80000000800 */
[----:B------:R-:W-:Y:S01]  /*2a70*/  STS [R3+0xc0], R28 ;  /* 0x0000c01c03007388 */ /* 0x000fe20000000800 */
[----:B-1----:R-:W-:-:S03]  /*2a80*/  LOP3.LUT R32, R122, 0x20, RZ, 0xfc, !PT ;  /* 0x000000207a207812 */ /* 0x002fc600078efcff */
[----:B------:R-:W-:Y:S01]  /*2a90*/  STS [R3+0x940], R30 ;  /* 0x0009401e03007388 */ /* 0x000fe20000000800 */
[----:B------:R-:W-:Y:S01]  /*2aa0*/  LOP3.LUT R122, R122, 0x38, RZ, 0xfc, !PT ;  /* 0x000000387a7a7812 */ /* 0x000fe200078efcff */
[C---:B--2---:R-:W-:Y:S01]  /*2ab0*/  IMAD R34, R47.reuse, 0x8, R2 ;  /* 0x000000082f227824 */ /* 0x044fe200078e0202 */
[----:B------:R-:W-:Y:S01]  /*2ac0*/  ISETP.LT.AND P3, PT, R32, c[0x0][0x178], !P0 ;  /* 0x00005e0020007a0c */ /* 0x000fe20004761270 */
[----:B------:R-:W-:Y:S02]  /*2ad0*/  STS [R3+0xe0], R88 ;  /* 0x0000e05803007388 */ /* 0x000fe40000000800 */
[C---:B------:R-:W-:Y:S02]  /*2ae0*/  IMAD R35, R47.reuse, 0x8, R34 ;  /* 0x000000082f237824 */ /* 0x040fe400078e0222 */
[----:B------:R-:W-:Y:S02]  /*2af0*/  STS [R3+0x960], R90 ;  /* 0x0009605a03007388 */ /* 0x000fe40000000800 */
[----:B------:R-:W-:-:S02]  /*2b00*/  IMAD R32, R47, 0x8, R35 ;  /* 0x000000082f207824 */ /* 0x000fc400078e0223 */
[----:B------:R-:W-:Y:S02]  /*2b10*/  BAR.SYNC.DEFER_BLOCKING 0x0 ;  /* 0x0000000000007b1d */ /* 0x000fe40000010000 */
[----:B------:R-:W-:-:S04]  /*2b20*/  IMAD R0, R47, 0x8, R32 ;  /* 0x000000082f007824 */ /* 0x000fc800078e0220 */
[----:B------:R-:W-:-:S04]  /*2b30*/  IMAD R36, R47, 0x8, R0 ;  /* 0x000000082f247824 */ /* 0x000fc800078e0200 */
[----:B------:R-:W-:Y:S02]  /*2b40*/  IMAD R44, R47, 0x8, R36 ;  /* 0x000000082f2c7824 */ /* 0x000fe400078e0224 */
[----:B------:R-:W-:-:S04]  /*2b50*/  IMAD.WIDE R36, R36, R49, c[0x0][0x170] ;  /* 0x00005c0024247625 */ /* 0x000fc800078e0231 */
[----:B------:R-:W-:-:S04]  /*2b60*/  IMAD.WIDE R38, R44, R49, c[0x0][0x170] ;  /* 0x00005c002c267625 */ /* 0x000fc800078e0231 */
[C---:B------:R-:W-:Y:S01]  /*2b70*/  IMAD.WIDE R36, R45.reuse, 0x2, R36 ;  /* 0x000000022d247825 */ /* 0x040fe200078e0224 */
[----:B------:R-:W1:Y:S03]  /*2b80*/  LDS.128 R16, [R46] ;  /* 0x000000002e107984 */ /* 0x000e660000000c00 */
[----:B------:R-:W-:Y:S01]  /*2b90*/  IMAD.WIDE R38, R45, 0x2, R38 ;  /* 0x000000022d267825 */ /* 0x000fe200078e0226 */
[----:B------:R-:W2:Y:S04]  /*2ba0*/  LDS.128 R12, [R46+0x880] ;  /* 0x000880002e0c7984 */ /* 0x000ea80000000c00 */
[----:B------:R-:W3:Y:S04]  /*2bb0*/  LDS.128 R4, [R46+0x1100] ;  /* 0x001100002e047984 */ /* 0x000ee80000000c00 */
[----:B------:R-:W4:Y:S04]  /*2bc0*/  LDS.128 R8, [R46+0x1980] ;  /* 0x001980002e087984 */ /* 0x000f280000000c00 */
[----:B------:R-:W-:Y:S06]  /*2bd0*/  BAR.SYNC.DEFER_BLOCKING 0x0 ;  /* 0x0000000000007b1d */ /* 0x000fec0000010000 */
[----:B------:R-:W-:Y:S04]  /*2be0*/  STS [R3], R56 ;  /* 0x0000003803007388 */ /* 0x000fe80000000800 */
[----:B------:R-:W-:Y:S04]  /*2bf0*/  STS [R3+0x880], R58 ;  /* 0x0008803a03007388 */ /* 0x000fe80000000800 */
        /* <DEDUP_REMOVED lines=13> */
[----:B------:R1:W-:Y:S04]  /*2cd0*/  STS [R3+0x960], R86 ;  /* 0x0009605603007388 */ /* 0x0003e80000000800 */
[----:B------:R-:W-:Y:S01]  /*2ce0*/  BAR.SYNC.DEFER_BLOCKING 0x0 ;  /* 0x0000000000007b1d */ /* 0x000fe20000010000 */
[----:B-1----:R-:W-:-:S06]  /*2cf0*/  IMAD.WIDE R2, R2, R49, c[0x0][0x170] ;  /* 0x00005c0002027625 */ /* 0x002fcc00078e0231 */
[----:B------:R-:W-:-:S04]  /*2d00*/  IMAD.WIDE R40, R45, 0x2, R2 ;  /* 0x000000022d287825 */ /* 0x000fc800078e0202 */
[----:B------:R-:W-:-:S06]  /*2d10*/  IMAD.WIDE R2, R34, R49, c[0x0][0x170] ;  /* 0x00005c0022027625 */ /* 0x000fcc00078e0231 */
[----:B------:R-:W-:Y:S01]  /*2d20*/  IMAD.WIDE R42, R45, 0x2, R2 ;  /* 0x000000022d2a7825 */ /* 0x000fe200078e0202 */
[----:B------:R-:W1:Y:S03]  /*2d30*/  LDS.128 R28, [R46] ;  /* 0x000000002e1c7984 */ /* 0x000e660000000c00 */
[-C--:B------:R-:W-:Y:S01]  /*2d40*/  IMAD.WIDE R2, R35, R49.reuse, c[0x0][0x170] ;  /* 0x00005c0023027625 */ /* 0x080fe200078e0231 */
[----:B------:R-:W1:Y:S03]  /*2d50*/  LDS.128 R24, [R46+0x880] ;  /* 0x000880002e187984 */ /* 0x000e660000000c00 */
[----:B------:R-:W-:Y:S01]  /*2d60*/  IMAD.WIDE R34, R0, R49, c[0x0][0x170] ;  /* 0x00005c0000227625 */ /* 0x000fe200078e0231 */
[----:B------:R-:W1:Y:S03]  /*2d70*/  LDS.128 R20, [R46+0x1100] ;  /* 0x001100002e147984 */ /* 0x000e660000000c00 */
[----:B------:R-:W-:Y:S01]  /*2d80*/  IMAD.WIDE R2, R45, 0x2, R2 ;  /* 0x000000022d027825 */ /* 0x000fe200078e0202 */
[----:B------:R1:W-:Y:S01]  /*2d90*/  @P1 STG.E.128 [R40.64], R16 ;  /* 0x0000001028001986 */ /* 0x0003e2000c101d0a */
[----:B------:R-:W-:-:S02]  /*2da0*/  ISETP.LT.AND P1, PT, R33, c[0x0][0x178], !P0 ;  /* 0x00005e0021007a0c */ /* 0x000fc40004721270 */
[----:B------:R-:W-:Y:S01]  /*2db0*/  IMAD.WIDE R32, R32, R49, c[0x0][0x170] ;  /* 0x00005c0020207625 */ /* 0x000fe200078e0231 */
[----:B------:R-:W-:Y:S01]  /*2dc0*/  ISETP.LT.AND P0, PT, R122, c[0x0][0x178], !P0 ;  /* 0x00005e007a007a0c */ /* 0x000fe20004701270 */
[----:B--2---:R2:W-:Y:S02]  /*2dd0*/  @P6 STG.E.128 [R42.64], R12 ;  /* 0x0000000c2a006986 */ /* 0x0045e4000c101d0a */
[C---:B------:R-:W-:Y:S02]  /*2de0*/  IMAD.WIDE R34, R45.reuse, 0x2, R34 ;  /* 0x000000022d227825 */ /* 0x040fe400078e0222 */
[----:B---3--:R2:W-:Y:S02]  /*2df0*/  @P5 STG.E.128 [R2.64], R4 ;  /* 0x0000000402005986 */ /* 0x0085e4000c101d0a */
[----:B------:R-:W-:-:S05]  /*2e00*/  IMAD.WIDE R32, R45, 0x2, R32 ;  /* 0x000000022d207825 */ /* 0x000fca00078e0220 */
[----:B----4-:R2:W-:Y:S04]  /*2e10*/  @P4 STG.E.128 [R32.64], R8 ;  /* 0x0000000820004986 */ /* 0x0105e8000c101d0a */
[----:B-1----:R2:W-:Y:S04]  /*2e20*/  @P3 STG.E.128 [R34.64], R28 ;  /* 0x0000001c22003986 */ /* 0x0025e8000c101d0a */
[----:B------:R2:W-:Y:S04]  /*2e30*/  @P2 STG.E.128 [R36.64], R24 ;  /* 0x0000001824002986 */ /* 0x0005e8000c101d0a */
[----:B------:R2:W-:Y:S01]  /*2e40*/  @P1 STG.E.128 [R38.64], R20 ;  /* 0x0000001426001986 */ /* 0x0005e2000c101d0a */
[----:B------:R-:W-:Y:S05]  /*2e50*/  @!P0 EXIT ;  /* 0x000000000000894d */ /* 0x000fea0003800000 */
[----:B--2---:R-:W1:Y:S01]  /*2e60*/  LDS.128 R4, [R46+0x1980] ;  /* 0x001980002e047984 */ /* 0x004e620000000c00 */
[----:B------:R-:W-:-:S04]  /*2e70*/  IMAD R2, R47, 0x8, R44 ;  /* 0x000000082f027824 */ /* 0x000fc800078e022c */
[----:B------:R-:W-:-:S06]  /*2e80*/  IMAD.WIDE R2, R2, R49, c[0x0][0x170] ;  /* 0x00005c0002027625 */ /* 0x000fcc00078e0231 */
[----:B------:R-:W-:-:S05]  /*2e90*/  IMAD.WIDE R2, R45, 0x2, R2 ;  /* 0x000000022d027825 */ /* 0x000fca00078e0202 */
[----:B-1----:R-:W-:Y:S01]  /*2ea0*/  STG.E.128 [R2.64], R4 ;  /* 0x0000000402007986 */ /* 0x002fe2000c101d0a */
[----:B------:R-:W-:Y:S05]  /*2eb0*/  EXIT ;  /* 0x000000000000794d */ /* 0x000fea0003800000 */
.L_x_4:
[----:B------:R-:W-:-:S00]  /*2ec0*/  BRA `(.L_x_4) ;  /* 0xfffffff000007947 */ /* 0x000fc0000383ffff */
[----:B------:R-:W-:-:S00]  /*2ed0*/  NOP ;  /* 0x0000000000007918 */ /* 0x000fc00000000000 */
        /* <DEDUP_REMOVED lines=10> */
.L_x_5:


//--------------------- .nv.shared.matmul_kernel  --------------------------
	.section	.nv.shared.matmul_kernel,"aw",@nobits
	.sectionflags	@""
	.align	16
